//
// Generated by NVIDIA NVVM Compiler
//
// Compiler Build ID: CL-36424714
// Cuda compilation tools, release 13.0, V13.0.88
// Based on NVVM 20.0.0
//

.version 9.0
.target sm_100
.address_size 64

	// .globl	upscale

.visible .entry upscale(
	.param .u64 .ptr .align 1 upscale_param_0,
	.param .u64 .ptr .align 1 upscale_param_1,
	.param .u32 upscale_param_2,
	.param .u32 upscale_param_3,
	.param .u32 upscale_param_4,
	.param .u32 upscale_param_5,
	.param .u32 upscale_param_6
)
{
	.reg .pred 	%p<2>;
	.reg .b32 	%r<28>;
	.reg .b32 	%f<2>;
	.reg .b64 	%rd<9>;

	ld.param.u64 	%rd1, [upscale_param_0];
	ld.param.u64 	%rd2, [upscale_param_1];
	ld.param.u32 	%r5, [upscale_param_2];
	ld.param.u32 	%r2, [upscale_param_3];
	ld.param.u32 	%r3, [upscale_param_5];
	ld.param.u32 	%r4, [upscale_param_6];
	mov.u32 	%r6, %tid.x;
	mov.u32 	%r7, %ntid.x;
	mov.u32 	%r8, %ctaid.x;
	mov.u32 	%r9, %tid.y;
	mov.u32 	%r10, %ntid.y;
	mov.u32 	%r11, %nctaid.x;
	mov.u32 	%r12, %ctaid.y;
	mul.lo.s32 	%r13, %r10, %r11;
	mad.lo.s32 	%r14, %r13, %r12, %r8;
	add.s32 	%r15, %r9, %r6;
	mad.lo.s32 	%r1, %r14, %r7, %r15;
	setp.ge.s32 	%p1, %r1, %r5;
	@%p1 bra 	$L__BB0_2;
	cvta.to.global.u64 	%rd3, %rd1;
	cvta.to.global.u64 	%rd4, %rd2;
	div.s32 	%r16, %r1, %r4;
	mul.lo.s32 	%r17, %r16, %r4;
	sub.s32 	%r18, %r1, %r17;
	div.s32 	%r19, %r16, %r3;
	mul.lo.s32 	%r20, %r19, %r3;
	sub.s32 	%r21, %r16, %r20;
	div.s32 	%r22, %r18, %r2;
	div.s32 	%r23, %r21, %r2;
	div.s32 	%r24, %r3, %r2;
	div.s32 	%r25, %r4, %r2;
	mad.lo.s32 	%r26, %r24, %r19, %r23;
	mad.lo.s32 	%r27, %r26, %r25, %r22;
	mul.wide.s32 	%rd5, %r27, 4;
	add.s64 	%rd6, %rd3, %rd5;
	ld.global.f32 	%f1, [%rd6];
	mul.wide.s32 	%rd7, %r1, 4;
	add.s64 	%rd8, %rd4, %rd7;
	st.global.f32 	[%rd8], %f1;
$L__BB0_2:
	ret;

}
	// .globl	downscale
.visible .entry downscale(
	.param .u64 .ptr .align 1 downscale_param_0,
	.param .u64 .ptr .align 1 downscale_param_1,
	.param .u32 downscale_param_2,
	.param .u32 downscale_param_3,
	.param .u32 downscale_param_4,
	.param .u32 downscale_param_5,
	.param .u32 downscale_param_6
)
{
	.reg .pred 	%p<14>;
	.reg .b32 	%r<188>;
	.reg .b32 	%f<85>;
	.reg .b64 	%rd<69>;

	ld.param.u64 	%rd3, [downscale_param_0];
	ld.param.u64 	%rd4, [downscale_param_1];
	ld.param.u32 	%r84, [downscale_param_2];
	ld.param.u32 	%r82, [downscale_param_3];
	ld.param.u32 	%r83, [downscale_param_6];
	cvta.to.global.u64 	%rd1, %rd4;
	mov.u32 	%r85, %tid.x;
	mov.u32 	%r86, %ntid.x;
	mov.u32 	%r87, %ctaid.x;
	mov.u32 	%r88, %tid.y;
	mov.u32 	%r89, %ntid.y;
	mov.u32 	%r90, %nctaid.x;
	mov.u32 	%r91, %ctaid.y;
	mul.lo.s32 	%r92, %r89, %r90;
	mad.lo.s32 	%r93, %r92, %r91, %r87;
	add.s32 	%r94, %r88, %r85;
	mad.lo.s32 	%r1, %r93, %r86, %r94;
	setp.ge.s32 	%p1, %r1, %r84;
	setp.lt.s32 	%p2, %r82, 1;
	or.pred  	%p3, %p1, %p2;
	@%p3 bra 	$L__BB1_16;
	cvta.to.global.u64 	%rd5, %rd3;
	div.s32 	%r96, %r1, %r83;
	mul.lo.s32 	%r97, %r96, %r83;
	sub.s32 	%r2, %r1, %r97;
	mul.lo.s32 	%r3, %r96, %r82;
	mul.wide.s32 	%rd6, %r1, 4;
	add.s64 	%rd2, %rd5, %rd6;
	ld.global.f32 	%f84, [%rd2];
	and.b32  	%r4, %r82, 15;
	and.b32  	%r5, %r82, 7;
	and.b32  	%r6, %r82, 3;
	mul.lo.s32 	%r98, %r3, %r83;
	add.s32 	%r99, %r98, %r83;
	add.s32 	%r100, %r2, %r99;
	mul.lo.s32 	%r7, %r82, %r100;
	mul.lo.s32 	%r101, %r83, %r82;
	shl.b32 	%r8, %r101, 4;
	add.s32 	%r102, %r3, 2;
	mad.lo.s32 	%r103, %r83, %r102, %r2;
	mul.lo.s32 	%r9, %r82, %r103;
	add.s32 	%r104, %r3, 3;
	mad.lo.s32 	%r105, %r83, %r104, %r2;
	mul.lo.s32 	%r10, %r82, %r105;
	add.s32 	%r106, %r3, 5;
	mad.lo.s32 	%r107, %r83, %r106, %r2;
	mul.lo.s32 	%r11, %r82, %r107;
	add.s32 	%r108, %r3, 6;
	mad.lo.s32 	%r109, %r83, %r108, %r2;
	mul.lo.s32 	%r12, %r82, %r109;
	add.s32 	%r110, %r3, 7;
	mad.lo.s32 	%r111, %r83, %r110, %r2;
	mul.lo.s32 	%r13, %r82, %r111;
	add.s32 	%r112, %r3, 8;
	mad.lo.s32 	%r113, %r83, %r112, %r2;
	mul.lo.s32 	%r14, %r82, %r113;
	add.s32 	%r114, %r3, 9;
	mad.lo.s32 	%r115, %r83, %r114, %r2;
	mul.lo.s32 	%r15, %r82, %r115;
	add.s32 	%r116, %r3, 10;
	mad.lo.s32 	%r117, %r83, %r116, %r2;
	mul.lo.s32 	%r16, %r82, %r117;
	add.s32 	%r118, %r3, 13;
	mad.lo.s32 	%r119, %r83, %r118, %r2;
	mul.lo.s32 	%r17, %r82, %r119;
	add.s32 	%r120, %r3, 14;
	mad.lo.s32 	%r121, %r83, %r120, %r2;
	mul.lo.s32 	%r18, %r82, %r121;
	add.s32 	%r122, %r3, 15;
	mad.lo.s32 	%r123, %r83, %r122, %r2;
	mul.lo.s32 	%r19, %r82, %r123;
	add.s32 	%r124, %r2, %r98;
	mul.lo.s32 	%r20, %r82, %r124;
	mov.b32 	%r167, 0;
$L__BB1_2:
	add.s32 	%r126, %r82, -1;
	setp.lt.u32 	%p4, %r126, 15;
	mov.b32 	%r186, 0;
	@%p4 bra 	$L__BB1_5;
	and.b32  	%r127, %r82, 2147483632;
	neg.s32 	%r184, %r127;
	add.s32 	%r183, %r7, %r167;
	add.s32 	%r182, %r9, %r167;
	add.s32 	%r181, %r10, %r167;
	add.s32 	%r128, %r3, 4;
	mad.lo.s32 	%r129, %r83, %r128, %r2;
	mad.lo.s32 	%r180, %r82, %r129, %r167;
	add.s32 	%r179, %r11, %r167;
	add.s32 	%r178, %r12, %r167;
	add.s32 	%r177, %r13, %r167;
	add.s32 	%r176, %r14, %r167;
	add.s32 	%r175, %r15, %r167;
	add.s32 	%r174, %r16, %r167;
	add.s32 	%r130, %r3, 11;
	mad.lo.s32 	%r131, %r83, %r130, %r2;
	mad.lo.s32 	%r173, %r82, %r131, %r167;
	add.s32 	%r132, %r3, 12;
	mad.lo.s32 	%r133, %r83, %r132, %r2;
	mad.lo.s32 	%r172, %r82, %r133, %r167;
	add.s32 	%r171, %r17, %r167;
	add.s32 	%r170, %r18, %r167;
	add.s32 	%r169, %r19, %r167;
	add.s32 	%r168, %r20, %r167;
$L__BB1_4:
	.pragma "nounroll";
	and.b32  	%r186, %r82, 2147483632;
	mul.wide.s32 	%rd7, %r168, 4;
	add.s64 	%rd8, %rd1, %rd7;
	ld.global.f32 	%f18, [%rd8];
	add.f32 	%f19, %f18, %f84;
	st.global.f32 	[%rd2], %f19;
	mul.wide.s32 	%rd9, %r183, 4;
	add.s64 	%rd10, %rd1, %rd9;
	ld.global.f32 	%f20, [%rd10];
	add.f32 	%f21, %f20, %f19;
	st.global.f32 	[%rd2], %f21;
	mul.wide.s32 	%rd11, %r182, 4;
	add.s64 	%rd12, %rd1, %rd11;
	ld.global.f32 	%f22, [%rd12];
	add.f32 	%f23, %f22, %f21;
	st.global.f32 	[%rd2], %f23;
	mul.wide.s32 	%rd13, %r181, 4;
	add.s64 	%rd14, %rd1, %rd13;
	ld.global.f32 	%f24, [%rd14];
	add.f32 	%f25, %f24, %f23;
	st.global.f32 	[%rd2], %f25;
	mul.wide.s32 	%rd15, %r180, 4;
	add.s64 	%rd16, %rd1, %rd15;
	ld.global.f32 	%f26, [%rd16];
	add.f32 	%f27, %f26, %f25;
	st.global.f32 	[%rd2], %f27;
	mul.wide.s32 	%rd17, %r179, 4;
	add.s64 	%rd18, %rd1, %rd17;
	ld.global.f32 	%f28, [%rd18];
	add.f32 	%f29, %f28, %f27;
	st.global.f32 	[%rd2], %f29;
	mul.wide.s32 	%rd19, %r178, 4;
	add.s64 	%rd20, %rd1, %rd19;
	ld.global.f32 	%f30, [%rd20];
	add.f32 	%f31, %f30, %f29;
	st.global.f32 	[%rd2], %f31;
	mul.wide.s32 	%rd21, %r177, 4;
	add.s64 	%rd22, %rd1, %rd21;
	ld.global.f32 	%f32, [%rd22];
	add.f32 	%f33, %f32, %f31;
	st.global.f32 	[%rd2], %f33;
	mul.wide.s32 	%rd23, %r176, 4;
	add.s64 	%rd24, %rd1, %rd23;
	ld.global.f32 	%f34, [%rd24];
	add.f32 	%f35, %f34, %f33;
	st.global.f32 	[%rd2], %f35;
	mul.wide.s32 	%rd25, %r175, 4;
	add.s64 	%rd26, %rd1, %rd25;
	ld.global.f32 	%f36, [%rd26];
	add.f32 	%f37, %f36, %f35;
	st.global.f32 	[%rd2], %f37;
	mul.wide.s32 	%rd27, %r174, 4;
	add.s64 	%rd28, %rd1, %rd27;
	ld.global.f32 	%f38, [%rd28];
	add.f32 	%f39, %f38, %f37;
	st.global.f32 	[%rd2], %f39;
	mul.wide.s32 	%rd29, %r173, 4;
	add.s64 	%rd30, %rd1, %rd29;
	ld.global.f32 	%f40, [%rd30];
	add.f32 	%f41, %f40, %f39;
	st.global.f32 	[%rd2], %f41;
	mul.wide.s32 	%rd31, %r172, 4;
	add.s64 	%rd32, %rd1, %rd31;
	ld.global.f32 	%f42, [%rd32];
	add.f32 	%f43, %f42, %f41;
	st.global.f32 	[%rd2], %f43;
	mul.wide.s32 	%rd33, %r171, 4;
	add.s64 	%rd34, %rd1, %rd33;
	ld.global.f32 	%f44, [%rd34];
	add.f32 	%f45, %f44, %f43;
	st.global.f32 	[%rd2], %f45;
	mul.wide.s32 	%rd35, %r170, 4;
	add.s64 	%rd36, %rd1, %rd35;
	ld.global.f32 	%f46, [%rd36];
	add.f32 	%f47, %f46, %f45;
	st.global.f32 	[%rd2], %f47;
	mul.wide.s32 	%rd37, %r169, 4;
	add.s64 	%rd38, %rd1, %rd37;
	ld.global.f32 	%f48, [%rd38];
	add.f32 	%f84, %f48, %f47;
	st.global.f32 	[%rd2], %f84;
	add.s32 	%r184, %r184, 16;
	add.s32 	%r183, %r183, %r8;
	add.s32 	%r182, %r182, %r8;
	add.s32 	%r181, %r181, %r8;
	add.s32 	%r180, %r180, %r8;
	add.s32 	%r179, %r179, %r8;
	add.s32 	%r178, %r178, %r8;
	add.s32 	%r177, %r177, %r8;
	add.s32 	%r176, %r176, %r8;
	add.s32 	%r175, %r175, %r8;
	add.s32 	%r174, %r174, %r8;
	add.s32 	%r173, %r173, %r8;
	add.s32 	%r172, %r172, %r8;
	add.s32 	%r171, %r171, %r8;
	add.s32 	%r170, %r170, %r8;
	add.s32 	%r169, %r169, %r8;
	add.s32 	%r168, %r168, %r8;
	setp.ne.s32 	%p5, %r184, 0;
	@%p5 bra 	$L__BB1_4;
$L__BB1_5:
	setp.eq.s32 	%p6, %r4, 0;
	@%p6 bra 	$L__BB1_15;
	add.s32 	%r134, %r4, -1;
	setp.lt.u32 	%p7, %r134, 7;
	@%p7 bra 	$L__BB1_8;
	add.s32 	%r135, %r3, %r186;
	mad.lo.s32 	%r136, %r135, %r83, %r2;
	mad.lo.s32 	%r137, %r136, %r82, %r167;
	mul.wide.s32 	%rd39, %r137, 4;
	add.s64 	%rd40, %rd1, %rd39;
	ld.global.f32 	%f50, [%rd40];
	add.f32 	%f51, %f50, %f84;
	st.global.f32 	[%rd2], %f51;
	add.s32 	%r138, %r136, %r83;
	mad.lo.s32 	%r139, %r138, %r82, %r167;
	mul.wide.s32 	%rd41, %r139, 4;
	add.s64 	%rd42, %rd1, %rd41;
	ld.global.f32 	%f52, [%rd42];
	add.f32 	%f53, %f52, %f51;
	st.global.f32 	[%rd2], %f53;
	add.s32 	%r140, %r138, %r83;
	mad.lo.s32 	%r141, %r140, %r82, %r167;
	mul.wide.s32 	%rd43, %r141, 4;
	add.s64 	%rd44, %rd1, %rd43;
	ld.global.f32 	%f54, [%rd44];
	add.f32 	%f55, %f54, %f53;
	st.global.f32 	[%rd2], %f55;
	add.s32 	%r142, %r140, %r83;
	mad.lo.s32 	%r143, %r142, %r82, %r167;
	mul.wide.s32 	%rd45, %r143, 4;
	add.s64 	%rd46, %rd1, %rd45;
	ld.global.f32 	%f56, [%rd46];
	add.f32 	%f57, %f56, %f55;
	st.global.f32 	[%rd2], %f57;
	add.s32 	%r144, %r142, %r83;
	mad.lo.s32 	%r145, %r144, %r82, %r167;
	mul.wide.s32 	%rd47, %r145, 4;
	add.s64 	%rd48, %rd1, %rd47;
	ld.global.f32 	%f58, [%rd48];
	add.f32 	%f59, %f58, %f57;
	st.global.f32 	[%rd2], %f59;
	add.s32 	%r146, %r144, %r83;
	mad.lo.s32 	%r147, %r146, %r82, %r167;
	mul.wide.s32 	%rd49, %r147, 4;
	add.s64 	%rd50, %rd1, %rd49;
	ld.global.f32 	%f60, [%rd50];
	add.f32 	%f61, %f60, %f59;
	st.global.f32 	[%rd2], %f61;
	add.s32 	%r148, %r146, %r83;
	mad.lo.s32 	%r149, %r148, %r82, %r167;
	mul.wide.s32 	%rd51, %r149, 4;
	add.s64 	%rd52, %rd1, %rd51;
	ld.global.f32 	%f62, [%rd52];
	add.f32 	%f63, %f62, %f61;
	st.global.f32 	[%rd2], %f63;
	add.s32 	%r150, %r148, %r83;
	mad.lo.s32 	%r151, %r150, %r82, %r167;
	mul.wide.s32 	%rd53, %r151, 4;
	add.s64 	%rd54, %rd1, %rd53;
	ld.global.f32 	%f64, [%rd54];
	add.f32 	%f84, %f64, %f63;
	st.global.f32 	[%rd2], %f84;
	add.s32 	%r186, %r186, 8;
$L__BB1_8:
	setp.eq.s32 	%p8, %r5, 0;
	@%p8 bra 	$L__BB1_15;
	add.s32 	%r152, %r5, -1;
	setp.lt.u32 	%p9, %r152, 3;
	@%p9 bra 	$L__BB1_11;
	add.s32 	%r153, %r3, %r186;
	mad.lo.s32 	%r154, %r153, %r83, %r2;
	mad.lo.s32 	%r155, %r154, %r82, %r167;
	mul.wide.s32 	%rd55, %r155, 4;
	add.s64 	%rd56, %rd1, %rd55;
	ld.global.f32 	%f66, [%rd56];
	add.f32 	%f67, %f66, %f84;
	st.global.f32 	[%rd2], %f67;
	add.s32 	%r156, %r154, %r83;
	mad.lo.s32 	%r157, %r156, %r82, %r167;
	mul.wide.s32 	%rd57, %r157, 4;
	add.s64 	%rd58, %rd1, %rd57;
	ld.global.f32 	%f68, [%rd58];
	add.f32 	%f69, %f68, %f67;
	st.global.f32 	[%rd2], %f69;
	add.s32 	%r158, %r156, %r83;
	mad.lo.s32 	%r159, %r158, %r82, %r167;
	mul.wide.s32 	%rd59, %r159, 4;
	add.s64 	%rd60, %rd1, %rd59;
	ld.global.f32 	%f70, [%rd60];
	add.f32 	%f71, %f70, %f69;
	st.global.f32 	[%rd2], %f71;
	add.s32 	%r160, %r158, %r83;
	mad.lo.s32 	%r161, %r160, %r82, %r167;
	mul.wide.s32 	%rd61, %r161, 4;
	add.s64 	%rd62, %rd1, %rd61;
	ld.global.f32 	%f72, [%rd62];
	add.f32 	%f84, %f72, %f71;
	st.global.f32 	[%rd2], %f84;
	add.s32 	%r186, %r186, 4;
$L__BB1_11:
	setp.eq.s32 	%p10, %r6, 0;
	@%p10 bra 	$L__BB1_15;
	setp.eq.s32 	%p11, %r6, 1;
	add.s32 	%r162, %r3, %r186;
	mad.lo.s32 	%r79, %r162, %r83, %r2;
	mad.lo.s32 	%r163, %r79, %r82, %r167;
	mul.wide.s32 	%rd63, %r163, 4;
	add.s64 	%rd64, %rd1, %rd63;
	ld.global.f32 	%f73, [%rd64];
	add.f32 	%f84, %f73, %f84;
	st.global.f32 	[%rd2], %f84;
	@%p11 bra 	$L__BB1_15;
	setp.eq.s32 	%p12, %r6, 2;
	add.s32 	%r80, %r79, %r83;
	mad.lo.s32 	%r164, %r80, %r82, %r167;
	mul.wide.s32 	%rd65, %r164, 4;
	add.s64 	%rd66, %rd1, %rd65;
	ld.global.f32 	%f74, [%rd66];
	add.f32 	%f84, %f74, %f84;
	st.global.f32 	[%rd2], %f84;
	@%p12 bra 	$L__BB1_15;
	add.s32 	%r165, %r80, %r83;
	mad.lo.s32 	%r166, %r165, %r82, %r167;
	mul.wide.s32 	%rd67, %r166, 4;
	add.s64 	%rd68, %rd1, %rd67;
	ld.global.f32 	%f75, [%rd68];
	add.f32 	%f84, %f75, %f84;
	st.global.f32 	[%rd2], %f84;
$L__BB1_15:
	add.s32 	%r167, %r167, 1;
	setp.ne.s32 	%p13, %r167, %r82;
	@%p13 bra 	$L__BB1_2;
$L__BB1_16:
	ret;

}
	// .globl	upscale3d
.visible .entry upscale3d(
	.param .u64 .ptr .align 1 upscale3d_param_0,
	.param .u64 .ptr .align 1 upscale3d_param_1,
	.param .u32 upscale3d_param_2,
	.param .u32 upscale3d_param_3,
	.param .u32 upscale3d_param_4,
	.param .u32 upscale3d_param_5,
	.param .u32 upscale3d_param_6,
	.param .u32 upscale3d_param_7
)
{
	.reg .pred 	%p<2>;
	.reg .b32 	%r<35>;
	.reg .b32 	%f<2>;
	.reg .b64 	%rd<9>;

	ld.param.u64 	%rd1, [upscale3d_param_0];
	ld.param.u64 	%rd2, [upscale3d_param_1];
	ld.param.u32 	%r6, [upscale3d_param_2];
	ld.param.u32 	%r2, [upscale3d_param_3];
	ld.param.u32 	%r3, [upscale3d_param_5];
	ld.param.u32 	%r4, [upscale3d_param_6];
	ld.param.u32 	%r5, [upscale3d_param_7];
	mov.u32 	%r7, %tid.x;
	mov.u32 	%r8, %ntid.x;
	mov.u32 	%r9, %ctaid.x;
	mov.u32 	%r10, %tid.y;
	mov.u32 	%r11, %ntid.y;
	mov.u32 	%r12, %nctaid.x;
	mov.u32 	%r13, %ctaid.y;
	mul.lo.s32 	%r14, %r11, %r12;
	mad.lo.s32 	%r15, %r14, %r13, %r9;
	add.s32 	%r16, %r10, %r7;
	mad.lo.s32 	%r1, %r15, %r8, %r16;
	setp.ge.s32 	%p1, %r1, %r6;
	@%p1 bra 	$L__BB2_2;
	cvta.to.global.u64 	%rd3, %rd1;
	cvta.to.global.u64 	%rd4, %rd2;
	div.s32 	%r17, %r1, %r5;
	mul.lo.s32 	%r18, %r17, %r5;
	sub.s32 	%r19, %r1, %r18;
	div.s32 	%r20, %r17, %r4;
	mul.lo.s32 	%r21, %r20, %r4;
	sub.s32 	%r22, %r17, %r21;
	div.s32 	%r23, %r20, %r3;
	mul.lo.s32 	%r24, %r23, %r3;
	sub.s32 	%r25, %r20, %r24;
	div.s32 	%r26, %r25, %r2;
	div.s32 	%r27, %r22, %r2;
	div.s32 	%r28, %r19, %r2;
	div.s32 	%r29, %r3, %r2;
	div.s32 	%r30, %r4, %r2;
	div.s32 	%r31, %r5, %r2;
	mad.lo.s32 	%r32, %r29, %r23, %r26;
	mad.lo.s32 	%r33, %r32, %r30, %r27;
	mad.lo.s32 	%r34, %r33, %r31, %r28;
	mul.wide.s32 	%rd5, %r34, 4;
	add.s64 	%rd6, %rd3, %rd5;
	ld.global.f32 	%f1, [%rd6];
	mul.wide.s32 	%rd7, %r1, 4;
	add.s64 	%rd8, %rd4, %rd7;
	st.global.f32 	[%rd8], %f1;
$L__BB2_2:
	ret;

}
	// .globl	downscale3d
.visible .entry downscale3d(
	.param .u64 .ptr .align 1 downscale3d_param_0,
	.param .u64 .ptr .align 1 downscale3d_param_1,
	.param .u32 downscale3d_param_2,
	.param .u32 downscale3d_param_3,
	.param .u32 downscale3d_param_4,
	.param .u32 downscale3d_param_5,
	.param .u32 downscale3d_param_6,
	.param .u32 downscale3d_param_7
)
{
	.reg .pred 	%p<15>;
	.reg .b32 	%r<194>;
	.reg .b32 	%f<87>;
	.reg .b64 	%rd<69>;

	ld.param.u64 	%rd3, [downscale3d_param_0];
	ld.param.u64 	%rd4, [downscale3d_param_1];
	ld.param.u32 	%r85, [downscale3d_param_2];
	ld.param.u32 	%r82, [downscale3d_param_3];
	ld.param.u32 	%r84, [downscale3d_param_7];
	cvta.to.global.u64 	%rd1, %rd4;
	mov.u32 	%r86, %tid.x;
	mov.u32 	%r87, %ntid.x;
	mov.u32 	%r88, %ctaid.x;
	mov.u32 	%r89, %tid.y;
	mov.u32 	%r90, %ntid.y;
	mov.u32 	%r91, %nctaid.x;
	mov.u32 	%r92, %ctaid.y;
	mul.lo.s32 	%r93, %r90, %r91;
	mad.lo.s32 	%r94, %r93, %r92, %r88;
	add.s32 	%r95, %r89, %r86;
	mad.lo.s32 	%r1, %r94, %r87, %r95;
	setp.ge.s32 	%p1, %r1, %r85;
	setp.lt.s32 	%p2, %r82, 1;
	or.pred  	%p3, %p1, %p2;
	@%p3 bra 	$L__BB3_18;
	ld.param.u32 	%r170, [downscale3d_param_6];
	cvta.to.global.u64 	%rd5, %rd3;
	div.s32 	%r97, %r1, %r84;
	mul.lo.s32 	%r98, %r97, %r84;
	sub.s32 	%r2, %r1, %r98;
	div.s32 	%r99, %r97, %r170;
	mul.lo.s32 	%r100, %r99, %r170;
	sub.s32 	%r3, %r97, %r100;
	mul.lo.s32 	%r4, %r99, %r82;
	mul.wide.s32 	%rd6, %r1, 4;
	add.s64 	%rd2, %rd5, %rd6;
	ld.global.f32 	%f86, [%rd2];
	add.s32 	%r5, %r82, -1;
	and.b32  	%r6, %r82, 15;
	and.b32  	%r7, %r82, 7;
	and.b32  	%r8, %r82, 2147483632;
	and.b32  	%r9, %r82, 3;
	mul.lo.s32 	%r10, %r84, %r82;
	shl.b32 	%r11, %r10, 4;
	mov.b32 	%r172, 0;
$L__BB3_2:
	ld.param.u32 	%r171, [downscale3d_param_6];
	add.s32 	%r102, %r4, %r172;
	mad.lo.s32 	%r103, %r102, %r171, %r3;
	mul.lo.s32 	%r13, %r103, %r82;
	add.s32 	%r104, %r13, 2;
	mad.lo.s32 	%r105, %r84, %r104, %r2;
	mul.lo.s32 	%r14, %r82, %r105;
	add.s32 	%r106, %r13, 3;
	mad.lo.s32 	%r107, %r84, %r106, %r2;
	mul.lo.s32 	%r15, %r82, %r107;
	add.s32 	%r108, %r13, 10;
	mad.lo.s32 	%r109, %r84, %r108, %r2;
	mul.lo.s32 	%r16, %r82, %r109;
	add.s32 	%r110, %r13, 11;
	mad.lo.s32 	%r111, %r84, %r110, %r2;
	mul.lo.s32 	%r17, %r82, %r111;
	add.s32 	%r112, %r13, 12;
	mad.lo.s32 	%r113, %r84, %r112, %r2;
	mul.lo.s32 	%r18, %r82, %r113;
	add.s32 	%r114, %r13, 13;
	mad.lo.s32 	%r115, %r84, %r114, %r2;
	mul.lo.s32 	%r19, %r82, %r115;
	mad.lo.s32 	%r116, %r10, %r103, %r2;
	mul.lo.s32 	%r20, %r82, %r116;
	mov.b32 	%r173, 0;
$L__BB3_3:
	setp.lt.u32 	%p4, %r5, 15;
	mov.b32 	%r192, 0;
	@%p4 bra 	$L__BB3_6;
	and.b32  	%r118, %r82, 2147483632;
	neg.s32 	%r190, %r118;
	mad.lo.s32 	%r119, %r84, %r13, %r84;
	add.s32 	%r120, %r2, %r119;
	mad.lo.s32 	%r189, %r82, %r120, %r173;
	add.s32 	%r188, %r14, %r173;
	add.s32 	%r187, %r15, %r173;
	add.s32 	%r121, %r13, 4;
	mad.lo.s32 	%r122, %r84, %r121, %r2;
	mad.lo.s32 	%r186, %r82, %r122, %r173;
	add.s32 	%r123, %r13, 5;
	mad.lo.s32 	%r124, %r84, %r123, %r2;
	mad.lo.s32 	%r185, %r82, %r124, %r173;
	add.s32 	%r125, %r13, 6;
	mad.lo.s32 	%r126, %r84, %r125, %r2;
	mad.lo.s32 	%r184, %r82, %r126, %r173;
	add.s32 	%r127, %r13, 7;
	mad.lo.s32 	%r128, %r84, %r127, %r2;
	mad.lo.s32 	%r183, %r82, %r128, %r173;
	add.s32 	%r129, %r13, 8;
	mad.lo.s32 	%r130, %r84, %r129, %r2;
	mad.lo.s32 	%r182, %r82, %r130, %r173;
	add.s32 	%r131, %r13, 9;
	mad.lo.s32 	%r132, %r84, %r131, %r2;
	mad.lo.s32 	%r181, %r82, %r132, %r173;
	add.s32 	%r180, %r16, %r173;
	add.s32 	%r179, %r17, %r173;
	add.s32 	%r178, %r18, %r173;
	add.s32 	%r177, %r19, %r173;
	add.s32 	%r133, %r13, 14;
	mad.lo.s32 	%r134, %r84, %r133, %r2;
	mad.lo.s32 	%r176, %r82, %r134, %r173;
	add.s32 	%r135, %r13, 15;
	mad.lo.s32 	%r136, %r84, %r135, %r2;
	mad.lo.s32 	%r175, %r82, %r136, %r173;
	add.s32 	%r174, %r20, %r173;
$L__BB3_5:
	.pragma "nounroll";
	mul.wide.s32 	%rd7, %r174, 4;
	add.s64 	%rd8, %rd1, %rd7;
	ld.global.f32 	%f19, [%rd8];
	add.f32 	%f20, %f19, %f86;
	st.global.f32 	[%rd2], %f20;
	mul.wide.s32 	%rd9, %r189, 4;
	add.s64 	%rd10, %rd1, %rd9;
	ld.global.f32 	%f21, [%rd10];
	add.f32 	%f22, %f21, %f20;
	st.global.f32 	[%rd2], %f22;
	mul.wide.s32 	%rd11, %r188, 4;
	add.s64 	%rd12, %rd1, %rd11;
	ld.global.f32 	%f23, [%rd12];
	add.f32 	%f24, %f23, %f22;
	st.global.f32 	[%rd2], %f24;
	mul.wide.s32 	%rd13, %r187, 4;
	add.s64 	%rd14, %rd1, %rd13;
	ld.global.f32 	%f25, [%rd14];
	add.f32 	%f26, %f25, %f24;
	st.global.f32 	[%rd2], %f26;
	mul.wide.s32 	%rd15, %r186, 4;
	add.s64 	%rd16, %rd1, %rd15;
	ld.global.f32 	%f27, [%rd16];
	add.f32 	%f28, %f27, %f26;
	st.global.f32 	[%rd2], %f28;
	mul.wide.s32 	%rd17, %r185, 4;
	add.s64 	%rd18, %rd1, %rd17;
	ld.global.f32 	%f29, [%rd18];
	add.f32 	%f30, %f29, %f28;
	st.global.f32 	[%rd2], %f30;
	mul.wide.s32 	%rd19, %r184, 4;
	add.s64 	%rd20, %rd1, %rd19;
	ld.global.f32 	%f31, [%rd20];
	add.f32 	%f32, %f31, %f30;
	st.global.f32 	[%rd2], %f32;
	mul.wide.s32 	%rd21, %r183, 4;
	add.s64 	%rd22, %rd1, %rd21;
	ld.global.f32 	%f33, [%rd22];
	add.f32 	%f34, %f33, %f32;
	st.global.f32 	[%rd2], %f34;
	mul.wide.s32 	%rd23, %r182, 4;
	add.s64 	%rd24, %rd1, %rd23;
	ld.global.f32 	%f35, [%rd24];
	add.f32 	%f36, %f35, %f34;
	st.global.f32 	[%rd2], %f36;
	mul.wide.s32 	%rd25, %r181, 4;
	add.s64 	%rd26, %rd1, %rd25;
	ld.global.f32 	%f37, [%rd26];
	add.f32 	%f38, %f37, %f36;
	st.global.f32 	[%rd2], %f38;
	mul.wide.s32 	%rd27, %r180, 4;
	add.s64 	%rd28, %rd1, %rd27;
	ld.global.f32 	%f39, [%rd28];
	add.f32 	%f40, %f39, %f38;
	st.global.f32 	[%rd2], %f40;
	mul.wide.s32 	%rd29, %r179, 4;
	add.s64 	%rd30, %rd1, %rd29;
	ld.global.f32 	%f41, [%rd30];
	add.f32 	%f42, %f41, %f40;
	st.global.f32 	[%rd2], %f42;
	mul.wide.s32 	%rd31, %r178, 4;
	add.s64 	%rd32, %rd1, %rd31;
	ld.global.f32 	%f43, [%rd32];
	add.f32 	%f44, %f43, %f42;
	st.global.f32 	[%rd2], %f44;
	mul.wide.s32 	%rd33, %r177, 4;
	add.s64 	%rd34, %rd1, %rd33;
	ld.global.f32 	%f45, [%rd34];
	add.f32 	%f46, %f45, %f44;
	st.global.f32 	[%rd2], %f46;
	mul.wide.s32 	%rd35, %r176, 4;
	add.s64 	%rd36, %rd1, %rd35;
	ld.global.f32 	%f47, [%rd36];
	add.f32 	%f48, %f47, %f46;
	st.global.f32 	[%rd2], %f48;
	mul.wide.s32 	%rd37, %r175, 4;
	add.s64 	%rd38, %rd1, %rd37;
	ld.global.f32 	%f49, [%rd38];
	add.f32 	%f86, %f49, %f48;
	st.global.f32 	[%rd2], %f86;
	add.s32 	%r190, %r190, 16;
	add.s32 	%r189, %r189, %r11;
	add.s32 	%r188, %r188, %r11;
	add.s32 	%r187, %r187, %r11;
	add.s32 	%r186, %r186, %r11;
	add.s32 	%r185, %r185, %r11;
	add.s32 	%r184, %r184, %r11;
	add.s32 	%r183, %r183, %r11;
	add.s32 	%r182, %r182, %r11;
	add.s32 	%r181, %r181, %r11;
	add.s32 	%r180, %r180, %r11;
	add.s32 	%r179, %r179, %r11;
	add.s32 	%r178, %r178, %r11;
	add.s32 	%r177, %r177, %r11;
	add.s32 	%r176, %r176, %r11;
	add.s32 	%r175, %r175, %r11;
	add.s32 	%r174, %r174, %r11;
	setp.ne.s32 	%p5, %r190, 0;
	mov.u32 	%r192, %r8;
	@%p5 bra 	$L__BB3_5;
$L__BB3_6:
	setp.eq.s32 	%p6, %r6, 0;
	@%p6 bra 	$L__BB3_16;
	add.s32 	%r137, %r6, -1;
	setp.lt.u32 	%p7, %r137, 7;
	@%p7 bra 	$L__BB3_9;
	add.s32 	%r138, %r13, %r192;
	mad.lo.s32 	%r139, %r138, %r84, %r2;
	mad.lo.s32 	%r140, %r139, %r82, %r173;
	mul.wide.s32 	%rd39, %r140, 4;
	add.s64 	%rd40, %rd1, %rd39;
	ld.global.f32 	%f51, [%rd40];
	add.f32 	%f52, %f51, %f86;
	st.global.f32 	[%rd2], %f52;
	add.s32 	%r141, %r139, %r84;
	mad.lo.s32 	%r142, %r141, %r82, %r173;
	mul.wide.s32 	%rd41, %r142, 4;
	add.s64 	%rd42, %rd1, %rd41;
	ld.global.f32 	%f53, [%rd42];
	add.f32 	%f54, %f53, %f52;
	st.global.f32 	[%rd2], %f54;
	add.s32 	%r143, %r141, %r84;
	mad.lo.s32 	%r144, %r143, %r82, %r173;
	mul.wide.s32 	%rd43, %r144, 4;
	add.s64 	%rd44, %rd1, %rd43;
	ld.global.f32 	%f55, [%rd44];
	add.f32 	%f56, %f55, %f54;
	st.global.f32 	[%rd2], %f56;
	add.s32 	%r145, %r143, %r84;
	mad.lo.s32 	%r146, %r145, %r82, %r173;
	mul.wide.s32 	%rd45, %r146, 4;
	add.s64 	%rd46, %rd1, %rd45;
	ld.global.f32 	%f57, [%rd46];
	add.f32 	%f58, %f57, %f56;
	st.global.f32 	[%rd2], %f58;
	add.s32 	%r147, %r145, %r84;
	mad.lo.s32 	%r148, %r147, %r82, %r173;
	mul.wide.s32 	%rd47, %r148, 4;
	add.s64 	%rd48, %rd1, %rd47;
	ld.global.f32 	%f59, [%rd48];
	add.f32 	%f60, %f59, %f58;
	st.global.f32 	[%rd2], %f60;
	add.s32 	%r149, %r147, %r84;
	mad.lo.s32 	%r150, %r149, %r82, %r173;
	mul.wide.s32 	%rd49, %r150, 4;
	add.s64 	%rd50, %rd1, %rd49;
	ld.global.f32 	%f61, [%rd50];
	add.f32 	%f62, %f61, %f60;
	st.global.f32 	[%rd2], %f62;
	add.s32 	%r151, %r149, %r84;
	mad.lo.s32 	%r152, %r151, %r82, %r173;
	mul.wide.s32 	%rd51, %r152, 4;
	add.s64 	%rd52, %rd1, %rd51;
	ld.global.f32 	%f63, [%rd52];
	add.f32 	%f64, %f63, %f62;
	st.global.f32 	[%rd2], %f64;
	add.s32 	%r153, %r151, %r84;
	mad.lo.s32 	%r154, %r153, %r82, %r173;
	mul.wide.s32 	%rd53, %r154, 4;
	add.s64 	%rd54, %rd1, %rd53;
	ld.global.f32 	%f65, [%rd54];
	add.f32 	%f86, %f65, %f64;
	st.global.f32 	[%rd2], %f86;
	add.s32 	%r192, %r192, 8;
$L__BB3_9:
	setp.eq.s32 	%p8, %r7, 0;
	@%p8 bra 	$L__BB3_16;
	add.s32 	%r155, %r7, -1;
	setp.lt.u32 	%p9, %r155, 3;
	@%p9 bra 	$L__BB3_12;
	add.s32 	%r156, %r13, %r192;
	mad.lo.s32 	%r157, %r156, %r84, %r2;
	mad.lo.s32 	%r158, %r157, %r82, %r173;
	mul.wide.s32 	%rd55, %r158, 4;
	add.s64 	%rd56, %rd1, %rd55;
	ld.global.f32 	%f67, [%rd56];
	add.f32 	%f68, %f67, %f86;
	st.global.f32 	[%rd2], %f68;
	add.s32 	%r159, %r157, %r84;
	mad.lo.s32 	%r160, %r159, %r82, %r173;
	mul.wide.s32 	%rd57, %r160, 4;
	add.s64 	%rd58, %rd1, %rd57;
	ld.global.f32 	%f69, [%rd58];
	add.f32 	%f70, %f69, %f68;
	st.global.f32 	[%rd2], %f70;
	add.s32 	%r161, %r159, %r84;
	mad.lo.s32 	%r162, %r161, %r82, %r173;
	mul.wide.s32 	%rd59, %r162, 4;
	add.s64 	%rd60, %rd1, %rd59;
	ld.global.f32 	%f71, [%rd60];
	add.f32 	%f72, %f71, %f70;
	st.global.f32 	[%rd2], %f72;
	add.s32 	%r163, %r161, %r84;
	mad.lo.s32 	%r164, %r163, %r82, %r173;
	mul.wide.s32 	%rd61, %r164, 4;
	add.s64 	%rd62, %rd1, %rd61;
	ld.global.f32 	%f73, [%rd62];
	add.f32 	%f86, %f73, %f72;
	st.global.f32 	[%rd2], %f86;
	add.s32 	%r192, %r192, 4;
$L__BB3_12:
	setp.eq.s32 	%p10, %r9, 0;
	@%p10 bra 	$L__BB3_16;
	setp.eq.s32 	%p11, %r9, 1;
	add.s32 	%r165, %r13, %r192;
	mad.lo.s32 	%r78, %r165, %r84, %r2;
	mad.lo.s32 	%r166, %r78, %r82, %r173;
	mul.wide.s32 	%rd63, %r166, 4;
	add.s64 	%rd64, %rd1, %rd63;
	ld.global.f32 	%f74, [%rd64];
	add.f32 	%f86, %f74, %f86;
	st.global.f32 	[%rd2], %f86;
	@%p11 bra 	$L__BB3_16;
	setp.eq.s32 	%p12, %r9, 2;
	add.s32 	%r79, %r78, %r84;
	mad.lo.s32 	%r167, %r79, %r82, %r173;
	mul.wide.s32 	%rd65, %r167, 4;
	add.s64 	%rd66, %rd1, %rd65;
	ld.global.f32 	%f75, [%rd66];
	add.f32 	%f86, %f75, %f86;
	st.global.f32 	[%rd2], %f86;
	@%p12 bra 	$L__BB3_16;
	add.s32 	%r168, %r79, %r84;
	mad.lo.s32 	%r169, %r168, %r82, %r173;
	mul.wide.s32 	%rd67, %r169, 4;
	add.s64 	%rd68, %rd1, %rd67;
	ld.global.f32 	%f76, [%rd68];
	add.f32 	%f86, %f76, %f86;
	st.global.f32 	[%rd2], %f86;
$L__BB3_16:
	add.s32 	%r173, %r173, 1;
	setp.ne.s32 	%p13, %r173, %r82;
	@%p13 bra 	$L__BB3_3;
	add.s32 	%r172, %r172, 1;
	setp.ne.s32 	%p14, %r172, %r82;
	@%p14 bra 	$L__BB3_2;
$L__BB3_18:
	ret;

}


// ===== COMPILED SASS (sm_100) =====

	.target	sm_100

	.elftype	@"ET_EXEC"


//--------------------- .note.nv.tkinfo           --------------------------
	.section	.note.nv.tkinfo,"",@"SHT_NOTE"
	.sectionflags	@"SHF_NOTE_NV_TKINFO"
	.tkinfo
        /*0018*/ 	.word	0x00000002
        /*0030*/ 	.string	""
        /*0030*/ 	.string	"ptxas"
        /*0030*/ 	.string	"Cuda compilation tools, release 13.0, V13.0.88"
        /*0030*/ 	.string	"Build cuda_13.0.r13.0/compiler.36424714_0"
        /*0030*/ 	.string	"-arch sm_100 -m 64 "



//--------------------- .note.nv.cuinfo           --------------------------
	.section	.note.nv.cuinfo,"",@"SHT_NOTE"
	.sectionflags	@"SHF_NOTE_NV_CUINFO"
        /*0018*/ 	.short	0x0002
        /*001a*/ 	.short	0x0064
        /*001c*/ 	.short	0x0082
	.zero		2


//--------------------- .nv.info                  --------------------------
	.section	.nv.info,"",@"SHT_CUDA_INFO"
	.align	4


	//----- nvinfo : EIATTR_REGCOUNT
	.align		4
        /*0000*/ 	.byte	0x04, 0x2f
        /*0002*/ 	.short	(.L_1 - .L_0)
	.align		4
.L_0:
        /*0004*/ 	.word	index@(upscale)
        /*0008*/ 	.word	0x0000001a


	//----- nvinfo : EIATTR_FRAME_SIZE
	.align		4
.L_1:
        /*000c*/ 	.byte	0x04, 0x11
        /*000e*/ 	.short	(.L_3 - .L_2)
	.align		4
.L_2:
        /*0010*/ 	.word	index@(upscale)
        /*0014*/ 	.word	0x00000000


	//----- nvinfo : EIATTR_REGCOUNT
	.align		4
.L_3:
        /*0018*/ 	.byte	0x04, 0x2f
        /*001a*/ 	.short	(.L_5 - .L_4)
	.align		4
.L_4:
        /*001c*/ 	.word	index@(downscale)
        /*0020*/ 	.word	0x00000028


	//----- nvinfo : EIATTR_FRAME_SIZE
	.align		4
.L_5:
        /*0024*/ 	.byte	0x04, 0x11
        /*0026*/ 	.short	(.L_7 - .L_6)
	.align		4
.L_6:
        /*0028*/ 	.word	index@(downscale)
        /*002c*/ 	.word	0x00000000


	//----- nvinfo : EIATTR_REGCOUNT
	.align		4
.L_7:
        /*0030*/ 	.byte	0x04, 0x2f
        /*0032*/ 	.short	(.L_9 - .L_8)
	.align		4
.L_8:
        /*0034*/ 	.word	index@(upscale3d)
        /*0038*/ 	.word	0x0000001b


	//----- nvinfo : EIATTR_FRAME_SIZE
	.align		4
.L_9:
        /*003c*/ 	.byte	0x04, 0x11
        /*003e*/ 	.short	(.L_11 - .L_10)
	.align		4
.L_10:
        /*0040*/ 	.word	index@(upscale3d)
        /*0044*/ 	.word	0x00000000


	//----- nvinfo : EIATTR_REGCOUNT
	.align		4
.L_11:
        /*0048*/ 	.byte	0x04, 0x2f
        /*004a*/ 	.short	(.L_13 - .L_12)
	.align		4
.L_12:
        /*004c*/ 	.word	index@(downscale3d)
        /*0050*/ 	.word	0x00000028


	//----- nvinfo : EIATTR_FRAME_SIZE
	.align		4
.L_13:
        /*0054*/ 	.byte	0x04, 0x11
        /*0056*/ 	.short	(.L_15 - .L_14)
	.align		4
.L_14:
        /*0058*/ 	.word	index@(downscale3d)
        /*005c*/ 	.word	0x00000000


	//----- nvinfo : EIATTR_MIN_STACK_SIZE
	.align		4
.L_15:
        /*0060*/ 	.byte	0x04, 0x12
        /*0062*/ 	.short	(.L_17 - .L_16)
	.align		4
.L_16:
        /*0064*/ 	.word	index@(downscale3d)
        /*0068*/ 	.word	0x00000000


	//----- nvinfo : EIATTR_MIN_STACK_SIZE
	.align		4
.L_17:
        /*006c*/ 	.byte	0x04, 0x12
        /*006e*/ 	.short	(.L_19 - .L_18)
	.align		4
.L_18:
        /*0070*/ 	.word	index@(upscale3d)
        /*0074*/ 	.word	0x00000000


	//----- nvinfo : EIATTR_MIN_STACK_SIZE
	.align		4
.L_19:
        /*0078*/ 	.byte	0x04, 0x12
        /*007a*/ 	.short	(.L_21 - .L_20)
	.align		4
.L_20:
        /*007c*/ 	.word	index@(downscale)
        /*0080*/ 	.word	0x00000000


	//----- nvinfo : EIATTR_MIN_STACK_SIZE
	.align		4
.L_21:
        /*0084*/ 	.byte	0x04, 0x12
        /*0086*/ 	.short	(.L_23 - .L_22)
	.align		4
.L_22:
        /*0088*/ 	.word	index@(upscale)
        /*008c*/ 	.word	0x00000000
.L_23:


//--------------------- .nv.compat                --------------------------
	.section	.nv.compat,"",@"SHT_CUDA_COMPAT_INFO"
	.align	4
        /*0000*/ 	.byte	0x02, 0x09, 0x00, 0x00, 0x02, 0x02, 0x01, 0x00, 0x02, 0x05, 0x05, 0x00, 0x03, 0x07, 0x01, 0x01
        /*0010*/ 	.byte	0x02, 0x03, 0x00, 0x00, 0x02, 0x06, 0x01, 0x00, 0x04, 0x0b, 0x08, 0x00, 0x09, 0x00, 0x00, 0x00
        /*0020*/ 	.byte	0x00, 0x00, 0x00, 0x00


//--------------------- .nv.info.downscale3d      --------------------------
	.section	.nv.info.downscale3d,"",@"SHT_CUDA_INFO"
	.sectionflags	@""
	.align	4


	//----- nvinfo : EIATTR_CUDA_API_VERSION
	.align		4
        /*0000*/ 	.byte	0x04, 0x37
        /*0002*/ 	.short	(.L_25 - .L_24)
.L_24:
        /*0004*/ 	.word	0x00000082


	//----- nvinfo : EIATTR_KPARAM_INFO
	.align		4
.L_25:
        /*0008*/ 	.byte	0x04, 0x17
        /*000a*/ 	.short	(.L_27 - .L_26)
.L_26:
        /*000c*/ 	.word	0x00000000
        /*0010*/ 	.short	0x0007
        /*0012*/ 	.short	0x0024
        /*0014*/ 	.byte	0x00, 0xf0, 0x11, 0x00


	//----- nvinfo : EIATTR_KPARAM_INFO
	.align		4
.L_27:
        /*0018*/ 	.byte	0x04, 0x17
        /*001a*/ 	.short	(.L_29 - .L_28)
.L_28:
        /*001c*/ 	.word	0x00000000
        /*0020*/ 	.short	0x0006
        /*0022*/ 	.short	0x0020
        /*0024*/ 	.byte	0x00, 0xf0, 0x11, 0x00


	//----- nvinfo : EIATTR_KPARAM_INFO
	.align		4
.L_29:
        /*0028*/ 	.byte	0x04, 0x17
        /*002a*/ 	.short	(.L_31 - .L_30)
.L_30:
        /*002c*/ 	.word	0x00000000
        /*0030*/ 	.short	0x0005
        /*0032*/ 	.short	0x001c
        /*0034*/ 	.byte	0x00, 0xf0, 0x11, 0x00


	//----- nvinfo : EIATTR_KPARAM_INFO
	.align		4
.L_31:
        /*0038*/ 	.byte	0x04, 0x17
        /*003a*/ 	.short	(.L_33 - .L_32)
.L_32:
        /*003c*/ 	.word	0x00000000
        /*0040*/ 	.short	0x0004
        /*0042*/ 	.short	0x0018
        /*0044*/ 	.byte	0x00, 0xf0, 0x11, 0x00


	//----- nvinfo : EIATTR_KPARAM_INFO
	.align		4
.L_33:
        /*0048*/ 	.byte	0x04, 0x17
        /*004a*/ 	.short	(.L_35 - .L_34)
.L_34:
        /*004c*/ 	.word	0x00000000
        /*0050*/ 	.short	0x0003
        /*0052*/ 	.short	0x0014
        /*0054*/ 	.byte	0x00, 0xf0, 0x11, 0x00


	//----- nvinfo : EIATTR_KPARAM_INFO
	.align		4
.L_35:
        /*0058*/ 	.byte	0x04, 0x17
        /*005a*/ 	.short	(.L_37 - .L_36)
.L_36:
        /*005c*/ 	.word	0x00000000
        /*0060*/ 	.short	0x0002
        /*0062*/ 	.short	0x0010
        /*0064*/ 	.byte	0x00, 0xf0, 0x11, 0x00


	//----- nvinfo : EIATTR_KPARAM_INFO
	.align		4
.L_37:
        /*0068*/ 	.byte	0x04, 0x17
        /*006a*/ 	.short	(.L_39 - .L_38)
.L_38:
        /*006c*/ 	.word	0x00000000
        /*0070*/ 	.short	0x0001
        /*0072*/ 	.short	0x0008
        /*0074*/ 	.byte	0x00, 0xf5, 0x21, 0x00


	//----- nvinfo : EIATTR_KPARAM_INFO
	.align		4
.L_39:
        /*0078*/ 	.byte	0x04, 0x17
        /*007a*/ 	.short	(.L_41 - .L_40)
.L_40:
        /*007c*/ 	.word	0x00000000
        /*0080*/ 	.short	0x0000
        /*0082*/ 	.short	0x0000
        /*0084*/ 	.byte	0x00, 0xf5, 0x21, 0x00


	//----- nvinfo : EIATTR_SPARSE_MMA_MASK
	.align		4
.L_41:
        /*0088*/ 	.byte	0x03, 0x50
        /*008a*/ 	.short	0x0000


	//----- nvinfo : EIATTR_MAXREG_COUNT
	.align		4
        /*008c*/ 	.byte	0x03, 0x1b
        /*008e*/ 	.short	0x00ff


	//----- nvinfo : EIATTR_MERCURY_ISA_VERSION
	.align		4
        /*0090*/ 	.byte	0x03, 0x5f
        /*0092*/ 	.short	0x0101


	//----- nvinfo : EIATTR_VRC_CTA_INIT_COUNT
	.align		4
        /*0094*/ 	.byte	0x02, 0x4a
	.zero		1
	.zero		1


	//----- nvinfo : EIATTR_EXIT_INSTR_OFFSETS
	.align		4
        /*0098*/ 	.byte	0x04, 0x1c
        /*009a*/ 	.short	(.L_43 - .L_42)


	//   ....[0]....
.L_42:
        /*009c*/ 	.word	0x000000f0


	//   ....[1]....
        /*00a0*/ 	.word	0x00001620


	//----- nvinfo : EIATTR_CBANK_PARAM_SIZE
	.align		4
.L_43:
        /*00a4*/ 	.byte	0x03, 0x19
        /*00a6*/ 	.short	0x0028


	//----- nvinfo : EIATTR_PARAM_CBANK
	.align		4
        /*00a8*/ 	.byte	0x04, 0x0a
        /*00aa*/ 	.short	(.L_45 - .L_44)
	.align		4
.L_44:
        /*00ac*/ 	.word	index@(.nv.constant0.downscale3d)
        /*00b0*/ 	.short	0x0380
        /*00b2*/ 	.short	0x0028


	//----- nvinfo : EIATTR_SW_WAR
	.align		4
.L_45:
        /*00b4*/ 	.byte	0x04, 0x36
        /*00b6*/ 	.short	(.L_47 - .L_46)
.L_46:
        /*00b8*/ 	.word	0x00000008
.L_47:


//--------------------- .nv.info.upscale3d        --------------------------
	.section	.nv.info.upscale3d,"",@"SHT_CUDA_INFO"
	.sectionflags	@""
	.align	4


	//----- nvinfo : EIATTR_CUDA_API_VERSION
	.align		4
        /*0000*/ 	.byte	0x04, 0x37
        /*0002*/ 	.short	(.L_49 - .L_48)
.L_48:
        /*0004*/ 	.word	0x00000082


	//----- nvinfo : EIATTR_KPARAM_INFO
	.align		4
.L_49:
        /*0008*/ 	.byte	0x04, 0x17
        /*000a*/ 	.short	(.L_51 - .L_50)
.L_50:
        /*000c*/ 	.word	0x00000000
        /*0010*/ 	.short	0x0007
        /*0012*/ 	.short	0x0024
        /*0014*/ 	.byte	0x00, 0xf0, 0x11, 0x00


	//----- nvinfo : EIATTR_KPARAM_INFO
	.align		4
.L_51:
        /*0018*/ 	.byte	0x04, 0x17
        /*001a*/ 	.short	(.L_53 - .L_52)
.L_52:
        /*001c*/ 	.word	0x00000000
        /*0020*/ 	.short	0x0006
        /*0022*/ 	.short	0x0020
        /*0024*/ 	.byte	0x00, 0xf0, 0x11, 0x00


	//----- nvinfo : EIATTR_KPARAM_INFO
	.align		4
.L_53:
        /*0028*/ 	.byte	0x04, 0x17
        /*002a*/ 	.short	(.L_55 - .L_54)
.L_54:
        /*002c*/ 	.word	0x00000000
        /*0030*/ 	.short	0x0005
        /*0032*/ 	.short	0x001c
        /*0034*/ 	.byte	0x00, 0xf0, 0x11, 0x00


	//----- nvinfo : EIATTR_KPARAM_INFO
	.align		4
.L_55:
        /*0038*/ 	.byte	0x04, 0x17
        /*003a*/ 	.short	(.L_57 - .L_56)
.L_56:
        /*003c*/ 	.word	0x00000000
        /*0040*/ 	.short	0x0004
        /*0042*/ 	.short	0x0018
        /*0044*/ 	.byte	0x00, 0xf0, 0x11, 0x00


	//----- nvinfo : EIATTR_KPARAM_INFO
	.align		4
.L_57:
        /*0048*/ 	.byte	0x04, 0x17
        /*004a*/ 	.short	(.L_59 - .L_58)
.L_58:
        /*004c*/ 	.word	0x00000000
        /*0050*/ 	.short	0x0003
        /*0052*/ 	.short	0x0014
        /*0054*/ 	.byte	0x00, 0xf0, 0x11, 0x00


	//----- nvinfo : EIATTR_KPARAM_INFO
	.align		4
.L_59:
        /*0058*/ 	.byte	0x04, 0x17
        /*005a*/ 	.short	(.L_61 - .L_60)
.L_60:
        /*005c*/ 	.word	0x00000000
        /*0060*/ 	.short	0x0002
        /*0062*/ 	.short	0x0010
        /*0064*/ 	.byte	0x00, 0xf0, 0x11, 0x00


	//----- nvinfo : EIATTR_KPARAM_INFO
	.align		4
.L_61:
        /*0068*/ 	.byte	0x04, 0x17
        /*006a*/ 	.short	(.L_63 - .L_62)
.L_62:
        /*006c*/ 	.word	0x00000000
        /*0070*/ 	.short	0x0001
        /*0072*/ 	.short	0x0008
        /*0074*/ 	.byte	0x00, 0xf5, 0x21, 0x00


	//----- nvinfo : EIATTR_KPARAM_INFO
	.align		4
.L_63:
        /*0078*/ 	.byte	0x04, 0x17
        /*007a*/ 	.short	(.L_65 - .L_64)
.L_64:
        /*007c*/ 	.word	0x00000000
        /*0080*/ 	.short	0x0000
        /*0082*/ 	.short	0x0000
        /*0084*/ 	.byte	0x00, 0xf5, 0x21, 0x00


	//----- nvinfo : EIATTR_SPARSE_MMA_MASK
	.align		4
.L_65:
        /*0088*/ 	.byte	0x03, 0x50
        /*008a*/ 	.short	0x0000


	//----- nvinfo : EIATTR_MAXREG_COUNT
	.align		4
        /*008c*/ 	.byte	0x03, 0x1b
        /*008e*/ 	.short	0x00ff


	//----- nvinfo : EIATTR_MERCURY_ISA_VERSION
	.align		4
        /*0090*/ 	.byte	0x03, 0x5f
        /*0092*/ 	.short	0x0101


	//----- nvinfo : EIATTR_VRC_CTA_INIT_COUNT
	.align		4
        /*0094*/ 	.byte	0x02, 0x4a
	.zero		1
	.zero		1


	//----- nvinfo : EIATTR_EXIT_INSTR_OFFSETS
	.align		4
        /*0098*/ 	.byte	0x04, 0x1c
        /*009a*/ 	.short	(.L_67 - .L_66)


	//   ....[0]....
.L_66:
        /*009c*/ 	.word	0x000000e0


	//   ....[1]....
        /*00a0*/ 	.word	0x00000c10


	//----- nvinfo : EIATTR_CBANK_PARAM_SIZE
	.align		4
.L_67:
        /*00a4*/ 	.byte	0x03, 0x19
        /*00a6*/ 	.short	0x0028


	//----- nvinfo : EIATTR_PARAM_CBANK
	.align		4
        /*00a8*/ 	.byte	0x04, 0x0a
        /*00aa*/ 	.short	(.L_69 - .L_68)
	.align		4
.L_68:
        /*00ac*/ 	.word	index@(.nv.constant0.upscale3d)
        /*00b0*/ 	.short	0x0380
        /*00b2*/ 	.short	0x0028


	//----- nvinfo : EIATTR_SW_WAR
	.align		4
.L_69:
        /*00b4*/ 	.byte	0x04, 0x36
        /*00b6*/ 	.short	(.L_71 - .L_70)
.L_70:
        /*00b8*/ 	.word	0x00000008
.L_71:


//--------------------- .nv.info.downscale        --------------------------
	.section	.nv.info.downscale,"",@"SHT_CUDA_INFO"
	.sectionflags	@""
	.align	4


	//----- nvinfo : EIATTR_CUDA_API_VERSION
	.align		4
        /*0000*/ 	.byte	0x04, 0x37
        /*0002*/ 	.short	(.L_73 - .L_72)
.L_72:
        /*0004*/ 	.word	0x00000082


	//----- nvinfo : EIATTR_KPARAM_INFO
	.align		4
.L_73:
        /*0008*/ 	.byte	0x04, 0x17
        /*000a*/ 	.short	(.L_75 - .L_74)
.L_74:
        /*000c*/ 	.word	0x00000000
        /*0010*/ 	.short	0x0006
        /*0012*/ 	.short	0x0020
        /*0014*/ 	.byte	0x00, 0xf0, 0x11, 0x00


	//----- nvinfo : EIATTR_KPARAM_INFO
	.align		4
.L_75:
        /*0018*/ 	.byte	0x04, 0x17
        /*001a*/ 	.short	(.L_77 - .L_76)
.L_76:
        /*001c*/ 	.word	0x00000000
        /*0020*/ 	.short	0x0005
        /*0022*/ 	.short	0x001c
        /*0024*/ 	.byte	0x00, 0xf0, 0x11, 0x00


	//----- nvinfo : EIATTR_KPARAM_INFO
	.align		4
.L_77:
        /*0028*/ 	.byte	0x04, 0x17
        /*002a*/ 	.short	(.L_79 - .L_78)
.L_78:
        /*002c*/ 	.word	0x00000000
        /*0030*/ 	.short	0x0004
        /*0032*/ 	.short	0x0018
        /*0034*/ 	.byte	0x00, 0xf0, 0x11, 0x00


	//----- nvinfo : EIATTR_KPARAM_INFO
	.align		4
.L_79:
        /*0038*/ 	.byte	0x04, 0x17
        /*003a*/ 	.short	(.L_81 - .L_80)
.L_80:
        /*003c*/ 	.word	0x00000000
        /*0040*/ 	.short	0x0003
        /*0042*/ 	.short	0x0014
        /*0044*/ 	.byte	0x00, 0xf0, 0x11, 0x00


	//----- nvinfo : EIATTR_KPARAM_INFO
	.align		4
.L_81:
        /*0048*/ 	.byte	0x04, 0x17
        /*004a*/ 	.short	(.L_83 - .L_82)
.L_82:
        /*004c*/ 	.word	0x00000000
        /*0050*/ 	.short	0x0002
        /*0052*/ 	.short	0x0010
        /*0054*/ 	.byte	0x00, 0xf0, 0x11, 0x00


	//----- nvinfo : EIATTR_KPARAM_INFO
	.align		4
.L_83:
        /*0058*/ 	.byte	0x04, 0x17
        /*005a*/ 	.short	(.L_85 - .L_84)
.L_84:
        /*005c*/ 	.word	0x00000000
        /*0060*/ 	.short	0x0001
        /*0062*/ 	.short	0x0008
        /*0064*/ 	.byte	0x00, 0xf5, 0x21, 0x00


	//----- nvinfo : EIATTR_KPARAM_INFO
	.align		4
.L_85:
        /*0068*/ 	.byte	0x04, 0x17
        /*006a*/ 	.short	(.L_87 - .L_86)
.L_86:
        /*006c*/ 	.word	0x00000000
        /*0070*/ 	.short	0x0000
        /*0072*/ 	.short	0x0000
        /*0074*/ 	.byte	0x00, 0xf5, 0x21, 0x00


	//----- nvinfo : EIATTR_SPARSE_MMA_MASK
	.align		4
.L_87:
        /*0078*/ 	.byte	0x03, 0x50
        /*007a*/ 	.short	0x0000


	//----- nvinfo : EIATTR_MAXREG_COUNT
	.align		4
        /*007c*/ 	.byte	0x03, 0x1b
        /*007e*/ 	.short	0x00ff


	//----- nvinfo : EIATTR_MERCURY_ISA_VERSION
	.align		4
        /*0080*/ 	.byte	0x03, 0x5f
        /*0082*/ 	.short	0x0101


	//----- nvinfo : EIATTR_VRC_CTA_INIT_COUNT
	.align		4
        /*0084*/ 	.byte	0x02, 0x4a
	.zero		1
	.zero		1


	//----- nvinfo : EIATTR_EXIT_INSTR_OFFSETS
	.align		4
        /*0088*/ 	.byte	0x04, 0x1c
        /*008a*/ 	.short	(.L_89 - .L_88)


	//   ....[0]....
.L_88:
        /*008c*/ 	.word	0x000000f0


	//   ....[1]....
        /*0090*/ 	.word	0x000013a0


	//----- nvinfo : EIATTR_CBANK_PARAM_SIZE
	.align		4
.L_89:
        /*0094*/ 	.byte	0x03, 0x19
        /*0096*/ 	.short	0x0024


	//----- nvinfo : EIATTR_PARAM_CBANK
	.align		4
        /*0098*/ 	.byte	0x04, 0x0a
        /*009a*/ 	.short	(.L_91 - .L_90)
	.align		4
.L_90:
        /*009c*/ 	.word	index@(.nv.constant0.downscale)
        /*00a0*/ 	.short	0x0380
        /*00a2*/ 	.short	0x0024


	//----- nvinfo : EIATTR_SW_WAR
	.align		4
.L_91:
        /*00a4*/ 	.byte	0x04, 0x36
        /*00a6*/ 	.short	(.L_93 - .L_92)
.L_92:
        /*00a8*/ 	.word	0x00000008
.L_93:


//--------------------- .nv.info.upscale          --------------------------
	.section	.nv.info.upscale,"",@"SHT_CUDA_INFO"
	.sectionflags	@""
	.align	4


	//----- nvinfo : EIATTR_CUDA_API_VERSION
	.align		4
        /*0000*/ 	.byte	0x04, 0x37
        /*0002*/ 	.short	(.L_95 - .L_94)
.L_94:
        /*0004*/ 	.word	0x00000082


	//----- nvinfo : EIATTR_KPARAM_INFO
	.align		4
.L_95:
        /*0008*/ 	.byte	0x04, 0x17
        /*000a*/ 	.short	(.L_97 - .L_96)
.L_96:
        /*000c*/ 	.word	0x00000000
        /*0010*/ 	.short	0x0006
        /*0012*/ 	.short	0x0020
        /*0014*/ 	.byte	0x00, 0xf0, 0x11, 0x00


	//----- nvinfo : EIATTR_KPARAM_INFO
	.align		4
.L_97:
        /*0018*/ 	.byte	0x04, 0x17
        /*001a*/ 	.short	(.L_99 - .L_98)
.L_98:
        /*001c*/ 	.word	0x00000000
        /*0020*/ 	.short	0x0005
        /*0022*/ 	.short	0x001c
        /*0024*/ 	.byte	0x00, 0xf0, 0x11, 0x00


	//----- nvinfo : EIATTR_KPARAM_INFO
	.align		4
.L_99:
        /*0028*/ 	.byte	0x04, 0x17
        /*002a*/ 	.short	(.L_101 - .L_100)
.L_100:
        /*002c*/ 	.word	0x00000000
        /*0030*/ 	.short	0x0004
        /*0032*/ 	.short	0x0018
        /*0034*/ 	.byte	0x00, 0xf0, 0x11, 0x00


	//----- nvinfo : EIATTR_KPARAM_INFO
	.align		4
.L_101:
        /*0038*/ 	.byte	0x04, 0x17
        /*003a*/ 	.short	(.L_103 - .L_102)
.L_102:
        /*003c*/ 	.word	0x00000000
        /*0040*/ 	.short	0x0003
        /*0042*/ 	.short	0x0014
        /*0044*/ 	.byte	0x00, 0xf0, 0x11, 0x00


	//----- nvinfo : EIATTR_KPARAM_INFO
	.align		4
.L_103:
        /*0048*/ 	.byte	0x04, 0x17
        /*004a*/ 	.short	(.L_105 - .L_104)
.L_104:
        /*004c*/ 	.word	0x00000000
        /*0050*/ 	.short	0x0002
        /*0052*/ 	.short	0x0010
        /*0054*/ 	.byte	0x00, 0xf0, 0x11, 0x00


	//----- nvinfo : EIATTR_KPARAM_INFO
	.align		4
.L_105:
        /*0058*/ 	.byte	0x04, 0x17
        /*005a*/ 	.short	(.L_107 - .L_106)
.L_106:
        /*005c*/ 	.word	0x00000000
        /*0060*/ 	.short	0x0001
        /*0062*/ 	.short	0x0008
        /*0064*/ 	.byte	0x00, 0xf5, 0x21, 0x00


	//----- nvinfo : EIATTR_KPARAM_INFO
	.align		4
.L_107:
        /*0068*/ 	.byte	0x04, 0x17
        /*006a*/ 	.short	(.L_109 - .L_108)
.L_108:
        /*006c*/ 	.word	0x00000000
        /*0070*/ 	.short	0x0000
        /*0072*/ 	.short	0x0000
        /*0074*/ 	.byte	0x00, 0xf5, 0x21, 0x00


	//----- nvinfo : EIATTR_SPARSE_MMA_MASK
	.align		4
.L_109:
        /*0078*/ 	.byte	0x03, 0x50
        /*007a*/ 	.short	0x0000


	//----- nvinfo : EIATTR_MAXREG_COUNT
	.align		4
        /*007c*/ 	.byte	0x03, 0x1b
        /*007e*/ 	.short	0x00ff


	//----- nvinfo : EIATTR_MERCURY_ISA_VERSION
	.align		4
        /*0080*/ 	.byte	0x03, 0x5f
        /*0082*/ 	.short	0x0101


	//----- nvinfo : EIATTR_VRC_CTA_INIT_COUNT
	.align		4
        /*0084*/ 	.byte	0x02, 0x4a
	.zero		1
	.zero		1


	//----- nvinfo : EIATTR_EXIT_INSTR_OFFSETS
	.align		4
        /*0088*/ 	.byte	0x04, 0x1c
        /*008a*/ 	.short	(.L_111 - .L_110)


	//   ....[0]....
.L_110:
        /*008c*/ 	.word	0x000000e0


	//   ....[1]....
        /*0090*/ 	.word	0x000008c0


	//----- nvinfo : EIATTR_CBANK_PARAM_SIZE
	.align		4
.L_111:
        /*0094*/ 	.byte	0x03, 0x19
        /*0096*/ 	.short	0x0024


	//----- nvinfo : EIATTR_PARAM_CBANK
	.align		4
        /*0098*/ 	.byte	0x04, 0x0a
        /*009a*/ 	.short	(.L_113 - .L_112)
	.align		4
.L_112:
        /*009c*/ 	.word	index@(.nv.constant0.upscale)
        /*00a0*/ 	.short	0x0380
        /*00a2*/ 	.short	0x0024


	//----- nvinfo : EIATTR_SW_WAR
	.align		4
.L_113:
        /*00a4*/ 	.byte	0x04, 0x36
        /*00a6*/ 	.short	(.L_115 - .L_114)
.L_114:
        /*00a8*/ 	.word	0x00000008
.L_115:


//--------------------- .nv.callgraph             --------------------------
	.section	.nv.callgraph,"",@"SHT_CUDA_CALLGRAPH"
	.align	4
	.sectionentsize	8
	.align		4
        /*0000*/ 	.word	0x00000000
	.align		4
        /*0004*/ 	.word	0xffffffff
	.align		4
        /*0008*/ 	.word	0x00000000
	.align		4
        /*000c*/ 	.word	0xfffffffe
	.align		4
        /*0010*/ 	.word	0x00000000
	.align		4
        /*0014*/ 	.word	0xfffffffd
	.align		4
        /*0018*/ 	.word	0x00000000
	.align		4
        /*001c*/ 	.word	0xfffffffc


//--------------------- .text.downscale3d         --------------------------
	.section	.text.downscale3d,"ax",@progbits
	.align	128
        .global         downscale3d
        .type           downscale3d,@function
        .size           downscale3d,(.L_x_17 - downscale3d)
        .other          downscale3d,@"STO_CUDA_ENTRY STV_DEFAULT"
downscale3d:
.text.downscale3d:
[----:B------:R-:W-:Y:S01]  /*0000*/  LDC R1, c[0x0][0x37c] ;  /* 0x0000df00ff017b82 */ /* 0x000fe20000000800 */
[----:B------:R-:W0:Y:S01]  /*0010*/  S2R R5, SR_TID.X ;  /* 0x0000000000057919 */ /* 0x000e220000002100 */
[----:B------:R-:W1:Y:S06]  /*0020*/  LDCU UR4, c[0x0][0x360] ;  /* 0x00006c00ff0477ac */ /* 0x000e6c0008000800 */
[----:B------:R-:W2:Y:S01]  /*0030*/  S2UR UR5, SR_CTAID.X ;  /* 0x00000000000579c3 */ /* 0x000ea20000002500 */
[----:B------:R-:W0:Y:S01]  /*0040*/  S2R R4, SR_TID.Y ;  /* 0x0000000000047919 */ /* 0x000e220000002200 */
[----:B------:R-:W3:Y:S01]  /*0050*/  LDCU UR6, c[0x0][0x364] ;  /* 0x00006c80ff0677ac */ /* 0x000ee20008000800 */
[----:B------:R-:W2:Y:S05]  /*0060*/  S2R R7, SR_CTAID.Y ;  /* 0x0000000000077919 */ /* 0x000eaa0000002600 */
[----:B------:R-:W3:Y:S08]  /*0070*/  LDC R0, c[0x0][0x370] ;  /* 0x0000dc00ff007b82 */ /* 0x000ef00000000800 */
[----:B------:R-:W4:Y:S01]  /*0080*/  LDC.64 R2, c[0x0][0x390] ;  /* 0x0000e400ff027b82 */ /* 0x000f220000000a00 */
[----:B---3--:R-:W-:Y:S01]  /*0090*/  IMAD R0, R0, UR6, RZ ;  /* 0x0000000600007c24 */ /* 0x008fe2000f8e02ff */
[----:B0-----:R-:W-:-:S03]  /*00a0*/  IADD3 R5, PT, PT, R5, R4, RZ ;  /* 0x0000000405057210 */ /* 0x001fc60007ffe0ff */
[----:B--2---:R-:W-:Y:S01]  /*00b0*/  IMAD R0, R0, R7, UR5 ;  /* 0x0000000500007e24 */ /* 0x004fe2000f8e0207 */
[----:B----4-:R-:W-:-:S03]  /*00c0*/  ISETP.GE.AND P0, PT, R3, 0x1, PT ;  /* 0x000000010300780c */ /* 0x010fc60003f06270 */
[----:B-1----:R-:W-:-:S05]  /*00d0*/  IMAD R5, R0, UR4, R5 ;  /* 0x0000000400057c24 */ /* 0x002fca000f8e0205 */
[----:B------:R-:W-:-:S13]  /*00e0*/  ISETP.GE.OR P0, PT, R5, R2, !P0 ;  /* 0x000000020500720c */ /* 0x000fda0004706670 */
[----:B------:R-:W-:Y:S05]  /*00f0*/  @P0 EXIT ;  /* 0x000000000000094d */ /* 0x000fea0003800000 */
[----:B------:R-:W0:Y:S01]  /*0100*/  LDC.64 R24, c[0x0][0x380] ;  /* 0x0000e000ff187b82 */ /* 0x000e220000000a00 */
[----:B------:R-:W1:Y:S07]  /*0110*/  LDCU.64 UR10, c[0x0][0x358] ;  /* 0x00006b00ff0a77ac */ /* 0x000e6e0008000a00 */
[----:B------:R-:W2:Y:S08]  /*0120*/  LDC R4, c[0x0][0x3a4] ;  /* 0x0000e900ff047b82 */ /* 0x000eb00000000800 */
[----:B------:R-:W3:Y:S01]  /*0130*/  LDC R0, c[0x0][0x3a0] ;  /* 0x0000e800ff007b82 */ /* 0x000ee20000000800 */
[----:B0-----:R-:W-:-:S05]  /*0140*/  IMAD.WIDE R24, R5, 0x4, R24 ;  /* 0x0000000405187825 */ /* 0x001fca00078e0218 */
[----:B-1----:R0:W5:Y:S01]  /*0150*/  LDG.E R29, desc[UR10][R24.64] ;  /* 0x0000000a181d7981 */ /* 0x002162000c1e1900 */
[----:B------:R-:W-:Y:S01]  /*0160*/  IABS R10, R5 ;  /* 0x00000005000a7213 */ /* 0x000fe20000000000 */
[----:B------:R-:W-:Y:S01]  /*0170*/  UMOV UR4, URZ ;  /* 0x000000ff00047c82 */ /* 0x000fe20008000000 */
[----:B--2---:R-:W-:-:S04]  /*0180*/  IABS R9, R4 ;  /* 0x0000000400097213 */ /* 0x004fc80000000000 */
[----:B------:R-:W1:Y:S08]  /*0190*/  I2F.RP R2, R9 ;  /* 0x0000000900027306 */ /* 0x000e700000209400 */
[----:B-1----:R-:W1:Y:S02]  /*01a0*/  MUFU.RCP R2, R2 ;  /* 0x0000000200027308 */ /* 0x002e640000001000 */
[----:B-1----:R-:W-:-:S06]  /*01b0*/  IADD3 R6, PT, PT, R2, 0xffffffe, RZ ;  /* 0x0ffffffe02067810 */ /* 0x002fcc0007ffe0ff */
[----:B------:R1:W2:Y:S02]  /*01c0*/  F2I.FTZ.U32.TRUNC.NTZ R7, R6 ;  /* 0x0000000600077305 */ /* 0x0002a4000021f000 */
[----:B-1----:R-:W-:Y:S01]  /*01d0*/  HFMA2 R6, -RZ, RZ, 0, 0 ;  /* 0x00000000ff067431 */ /* 0x002fe200000001ff */
[----:B--2---:R-:W-:-:S05]  /*01e0*/  IADD3 R8, PT, PT, RZ, -R7, RZ ;  /* 0x80000007ff087210 */ /* 0x004fca0007ffe0ff */
[----:B------:R-:W-:Y:S01]  /*01f0*/  IMAD R11, R8, R9, RZ ;  /* 0x00000009080b7224 */ /* 0x000fe200078e02ff */
[----:B---3--:R-:W-:-:S03]  /*0200*/  IABS R8, R0 ;  /* 0x0000000000087213 */ /* 0x008fc60000000000 */
[----:B------:R-:W-:Y:S01]  /*0210*/  IMAD.HI.U32 R7, R7, R11, R6 ;  /* 0x0000000b07077227 */ /* 0x000fe200078e0006 */
[----:B------:R-:W-:-:S04]  /*0220*/  MOV R11, R8 ;  /* 0x00000008000b7202 */ /* 0x000fc80000000f00 */
[----:B------:R-:W1:Y:S01]  /*0230*/  I2F.RP R8, R11 ;  /* 0x0000000b00087306 */ /* 0x000e620000209400 */
[----:B------:R-:W-:-:S05]  /*0240*/  IMAD.HI.U32 R2, R7, R10, RZ ;  /* 0x0000000a07027227 */ /* 0x000fca00078e00ff */
[----:B------:R-:W-:-:S05]  /*0250*/  IADD3 R6, PT, PT, -R2, RZ, RZ ;  /* 0x000000ff02067210 */ /* 0x000fca0007ffe1ff */
[C---:B------:R-:W-:Y:S01]  /*0260*/  IMAD R6, R9.reuse, R6, R10 ;  /* 0x0000000609067224 */ /* 0x040fe200078e020a */
[----:B-1----:R-:W1:Y:S04]  /*0270*/  MUFU.RCP R8, R8 ;  /* 0x0000000800087308 */ /* 0x002e680000001000 */
[----:B------:R-:W-:-:S13]  /*0280*/  ISETP.GT.U32.AND P2, PT, R9, R6, PT ;  /* 0x000000060900720c */ /* 0x000fda0003f44070 */
[-C--:B------:R-:W-:Y:S02]  /*0290*/  @!P2 IADD3 R6, PT, PT, R6, -R9.reuse, RZ ;  /* 0x800000090606a210 */ /* 0x080fe40007ffe0ff */
[----:B------:R-:W-:Y:S02]  /*02a0*/  @!P2 IADD3 R2, PT, PT, R2, 0x1, RZ ;  /* 0x000000010202a810 */ /* 0x000fe40007ffe0ff */
[----:B-1----:R-:W-:Y:S02]  /*02b0*/  IADD3 R7, PT, PT, R8, 0xffffffe, RZ ;  /* 0x0ffffffe08077810 */ /* 0x002fe40007ffe0ff */
[----:B------:R-:W-:Y:S02]  /*02c0*/  ISETP.GE.U32.AND P0, PT, R6, R9, PT ;  /* 0x000000090600720c */ /* 0x000fe40003f06070 */
[----:B------:R-:W-:Y:S02]  /*02d0*/  LOP3.LUT R6, R5, R4, RZ, 0x3c, !PT ;  /* 0x0000000405067212 */ /* 0x000fe400078e3cff */
[----:B------:R-:W1:Y:S01]  /*02e0*/  F2I.FTZ.U32.TRUNC.NTZ R7, R7 ;  /* 0x0000000700077305 */ /* 0x000e62000021f000 */
[----:B------:R-:W-:-:S02]  /*02f0*/  ISETP.NE.AND P2, PT, R4, RZ, PT ;  /* 0x000000ff0400720c */ /* 0x000fc40003f45270 */
[----:B------:R-:W-:Y:S01]  /*0300*/  ISETP.GE.AND P1, PT, R6, RZ, PT ;  /* 0x000000ff0600720c */ /* 0x000fe20003f26270 */
[----:B------:R-:W-:-:S05]  /*0310*/  HFMA2 R6, -RZ, RZ, 0, 0 ;  /* 0x00000000ff067431 */ /* 0x000fca00000001ff */
[----:B------:R-:W-:-:S04]  /*0320*/  @P0 IADD3 R2, PT, PT, R2, 0x1, RZ ;  /* 0x0000000102020810 */ /* 0x000fc80007ffe0ff */
[----:B------:R-:W-:Y:S02]  /*0330*/  MOV R13, R2 ;  /* 0x00000002000d7202 */ /* 0x000fe40000000f00 */
[----:B-1----:R-:W-:Y:S02]  /*0340*/  IADD3 R2, PT, PT, RZ, -R7, RZ ;  /* 0x80000007ff027210 */ /* 0x002fe40007ffe0ff */
[----:B------:R-:W-:Y:S02]  /*0350*/  @!P1 IADD3 R13, PT, PT, -R13, RZ, RZ ;  /* 0x000000ff0d0d9210 */ /* 0x000fe40007ffe1ff */
[----:B------:R-:W-:Y:S01]  /*0360*/  @!P2 LOP3.LUT R13, RZ, R4, RZ, 0x33, !PT ;  /* 0x00000004ff0da212 */ /* 0x000fe200078e33ff */
[----:B------:R-:W-:-:S03]  /*0370*/  IMAD R9, R2, R11, RZ ;  /* 0x0000000b02097224 */ /* 0x000fc600078e02ff */
[----:B------:R-:W-:Y:S01]  /*0380*/  IABS R2, R13 ;  /* 0x0000000d00027213 */ /* 0x000fe20000000000 */
[----:B------:R-:W-:-:S03]  /*0390*/  IMAD.HI.U32 R6, R7, R9, R6 ;  /* 0x0000000907067227 */ /* 0x000fc600078e0006 */
[----:B------:R-:W-:-:S05]  /*03a0*/  MOV R7, R2 ;  /* 0x0000000200077202 */ /* 0x000fca0000000f00 */
[----:B------:R-:W-:-:S05]  /*03b0*/  IMAD.HI.U32 R2, R6, R7, RZ ;  /* 0x0000000706027227 */ /* 0x000fca00078e00ff */
[----:B------:R-:W-:-:S05]  /*03c0*/  IADD3 R6, PT, PT, -R2, RZ, RZ ;  /* 0x000000ff02067210 */ /* 0x000fca0007ffe1ff */
[----:B------:R-:W-:-:S05]  /*03d0*/  IMAD R6, R11, R6, R7 ;  /* 0x000000060b067224 */ /* 0x000fca00078e0207 */
[----:B------:R-:W-:-:S13]  /*03e0*/  ISETP.GT.U32.AND P2, PT, R11, R6, PT ;  /* 0x000000060b00720c */ /* 0x000fda0003f44070 */
[-C--:B------:R-:W-:Y:S02]  /*03f0*/  @!P2 IADD3 R6, PT, PT, R6, -R11.reuse, RZ ;  /* 0x8000000b0606a210 */ /* 0x080fe40007ffe0ff */
[----:B------:R-:W-:Y:S02]  /*0400*/  @!P2 IADD3 R2, PT, PT, R2, 0x1, RZ ;  /* 0x000000010202a810 */ /* 0x000fe40007ffe0ff */
[----:B------:R-:W-:Y:S02]  /*0410*/  ISETP.GE.U32.AND P0, PT, R6, R11, PT ;  /* 0x0000000b0600720c */ /* 0x000fe40003f06070 */
[----:B------:R-:W-:Y:S02]  /*0420*/  LOP3.LUT R6, R13, R0, RZ, 0x3c, !PT ;  /* 0x000000000d067212 */ /* 0x000fe400078e3cff */
[----:B------:R-:W-:Y:S02]  /*0430*/  ISETP.NE.AND P2, PT, R0, RZ, PT ;  /* 0x000000ff0000720c */ /* 0x000fe40003f45270 */
[----:B------:R-:W-:-:S02]  /*0440*/  ISETP.GE.AND P1, PT, R6, RZ, PT ;  /* 0x000000ff0600720c */ /* 0x000fc40003f26270 */
[C---:B------:R-:W-:Y:S01]  /*0450*/  IADD3 R6, PT, PT, R3.reuse, -0x1, RZ ;  /* 0xffffffff03067810 */ /* 0x040fe20007ffe0ff */
[----:B------:R-:W-:-:S04]  /*0460*/  IMAD R3, R3, R4, RZ ;  /* 0x0000000403037224 */ /* 0x000fc800078e02ff */
[----:B------:R-:W-:Y:S02]  /*0470*/  @P0 IADD3 R2, PT, PT, R2, 0x1, RZ ;  /* 0x0000000102020810 */ /* 0x000fe40007ffe0ff */
[----:B------:R-:W-:Y:S02]  /*0480*/  ISETP.GE.U32.AND P0, PT, R6, 0xf, PT ;  /* 0x0000000f0600780c */ /* 0x000fe40003f06070 */
[----:B------:R-:W-:Y:S02]  /*0490*/  IADD3 R6, PT, PT, -R13, RZ, RZ ;  /* 0x000000ff0d067210 */ /* 0x000fe40007ffe1ff */
[----:B------:R-:W-:Y:S02]  /*04a0*/  @!P1 IADD3 R2, PT, PT, -R2, RZ, RZ ;  /* 0x000000ff02029210 */ /* 0x000fe40007ffe1ff */
[----:B------:R-:W-:Y:S01]  /*04b0*/  @!P2 LOP3.LUT R2, RZ, R0, RZ, 0x33, !PT ;  /* 0x00000000ff02a212 */ /* 0x000fe200078e33ff */
[----:B------:R-:W-:-:S03]  /*04c0*/  IMAD R4, R4, R6, R5 ;  /* 0x0000000604047224 */ /* 0x000fc600078e0205 */
[----:B------:R-:W-:-:S05]  /*04d0*/  IADD3 R7, PT, PT, -R2, RZ, RZ ;  /* 0x000000ff02077210 */ /* 0x000fca0007ffe1ff */
[----:B0-----:R-:W-:-:S07]  /*04e0*/  IMAD R5, R0, R7, R13 ;  /* 0x0000000700057224 */ /* 0x001fce00078e020d */
.L_x_6:
[----:B0-----:R-:W0:Y:S01]  /*04f0*/  LDC R7, c[0x0][0x394] ;  /* 0x0000e500ff077b82 */ /* 0x001e220000000800 */
[----:B------:R-:W1:Y:S01]  /*0500*/  LDCU UR5, c[0x0][0x3a0] ;  /* 0x00007400ff0577ac */ /* 0x000e620008000800 */
[----:B0-----:R-:W-:Y:S01]  /*0510*/  IMAD R0, R2, R7, UR4 ;  /* 0x0000000402007e24 */ /* 0x001fe2000f8e0207 */
[----:B------:R-:W-:-:S03]  /*0520*/  UIADD3 UR4, UPT, UPT, UR4, 0x1, URZ ;  /* 0x0000000104047890 */ /* 0x000fc6000fffe0ff */
[----:B-1----:R-:W-:Y:S01]  /*0530*/  IMAD R0, R0, UR5, R5 ;  /* 0x0000000500007c24 */ /* 0x002fe2000f8e0205 */
[----:B------:R-:W-:Y:S02]  /*0540*/  UMOV UR5, URZ ;  /* 0x000000ff00057c82 */ /* 0x000fe40008000000 */
[----:B------:R-:W-:Y:S01]  /*0550*/  ISETP.NE.AND P2, PT, R7, UR4, PT ;  /* 0x0000000407007c0c */ /* 0x000fe2000bf45270 */
[----:B------:R-:W-:Y:S02]  /*0560*/  IMAD R6, R0, R7, RZ ;  /* 0x0000000700067224 */ /* 0x000fe400078e02ff */
[----:B--234-:R-:W-:-:S10]  /*0570*/  IMAD R7, R3, R0, R4 ;  /* 0x0000000003077224 */ /* 0x01cfd400078e0204 */
.L_x_5:
[----:B------:R-:W-:Y:S01]  /*0580*/  HFMA2 R8, -RZ, RZ, 0, 0 ;  /* 0x00000000ff087431 */ /* 0x000fe200000001ff */
[----:B0-234-:R-:W-:Y:S06]  /*0590*/  @!P0 BRA `(.L_x_0) ;  /* 0x00000008001c8947 */ /* 0x01dfec0003800000 */
[----:B------:R-:W0:Y:S01]  /*05a0*/  LDC R8, c[0x0][0x3a4] ;  /* 0x0000e900ff087b82 */ /* 0x000e220000000800 */
[----:B------:R-:W1:Y:S01]  /*05b0*/  LDCU UR6, c[0x0][0x3a4] ;  /* 0x00007480ff0677ac */ /* 0x000e620008000800 */
[C---:B------:R-:W-:Y:S02]  /*05c0*/  IADD3 R17, PT, PT, R6.reuse, 0x9, RZ ;  /* 0x0000000906117810 */ /* 0x040fe40007ffe0ff */
[C---:B------:R-:W-:Y:S02]  /*05d0*/  IADD3 R19, PT, PT, R6.reuse, 0xe, RZ ;  /* 0x0000000e06137810 */ /* 0x040fe40007ffe0ff */
[C---:B------:R-:W-:Y:S02]  /*05e0*/  IADD3 R21, PT, PT, R6.reuse, 0xf, RZ ;  /* 0x0000000f06157810 */ /* 0x040fe40007ffe0ff */
[----:B------:R-:W2:Y:S01]  /*05f0*/  LDC R0, c[0x0][0x394] ;  /* 0x0000e500ff007b82 */ /* 0x000ea20000000800 */
[C---:B------:R-:W-:Y:S02]  /*0600*/  IADD3 R11, PT, PT, R6.reuse, 0x8, RZ ;  /* 0x00000008060b7810 */ /* 0x040fe40007ffe0ff */
[----:B------:R-:W-:-:S02]  /*0610*/  IADD3 R31, PT, PT, R6, 0x4, RZ ;  /* 0x00000004061f7810 */ /* 0x000fc40007ffe0ff */
[C---:B------:R-:W-:Y:S02]  /*0620*/  IADD3 R33, PT, PT, R6.reuse, 0x5, RZ ;  /* 0x0000000506217810 */ /* 0x040fe40007ffe0ff */
[C---:B------:R-:W-:Y:S02]  /*0630*/  IADD3 R35, PT, PT, R6.reuse, 0x6, RZ ;  /* 0x0000000606237810 */ /* 0x040fe40007ffe0ff */
[C---:B------:R-:W-:Y:S02]  /*0640*/  IADD3 R37, PT, PT, R6.reuse, 0x7, RZ ;  /* 0x0000000706257810 */ /* 0x040fe40007ffe0ff */
[C---:B------:R-:W-:Y:S02]  /*0650*/  IADD3 R23, PT, PT, R6.reuse, 0x2, RZ ;  /* 0x0000000206177810 */ /* 0x040fe40007ffe0ff */
[C---:B------:R-:W-:Y:S02]  /*0660*/  IADD3 R27, PT, PT, R6.reuse, 0x3, RZ ;  /* 0x00000003061b7810 */ /* 0x040fe40007ffe0ff */
[C---:B------:R-:W-:Y:S01]  /*0670*/  IADD3 R9, PT, PT, R6.reuse, 0xa, RZ ;  /* 0x0000000a06097810 */ /* 0x040fe20007ffe0ff */
[-CC-:B0-----:R-:W-:Y:S01]  /*0680*/  IMAD R22, R17, R8.reuse, R4.reuse ;  /* 0x0000000811167224 */ /* 0x181fe200078e0204 */
[C---:B------:R-:W-:Y:S01]  /*0690*/  IADD3 R10, PT, PT, R6.reuse, 0xb, RZ ;  /* 0x0000000b060a7810 */ /* 0x040fe20007ffe0ff */
[-CC-:B------:R-:W-:Y:S01]  /*06a0*/  IMAD R17, R19, R8.reuse, R4.reuse ;  /* 0x0000000813117224 */ /* 0x180fe200078e0204 */
[C---:B------:R-:W-:Y:S01]  /*06b0*/  IADD3 R13, PT, PT, R6.reuse, 0xc, RZ ;  /* 0x0000000c060d7810 */ /* 0x040fe20007ffe0ff */
[-C--:B------:R-:W-:Y:S01]  /*06c0*/  IMAD R19, R21, R8.reuse, R4 ;  /* 0x0000000815137224 */ /* 0x080fe200078e0204 */
[C---:B------:R-:W-:Y:S01]  /*06d0*/  IADD3 R15, PT, PT, R6.reuse, 0xd, RZ ;  /* 0x0000000d060f7810 */ /* 0x040fe20007ffe0ff */
[----:B------:R-:W-:-:S02]  /*06e0*/  IMAD R21, R6, R8, R8 ;  /* 0x0000000806157224 */ /* 0x000fc400078e0208 */
[-CC-:B------:R-:W-:Y:S02]  /*06f0*/  IMAD R20, R11, R8.reuse, R4.reuse ;  /* 0x000000080b147224 */ /* 0x180fe400078e0204 */
[--C-:B-1----:R-:W-:Y:S01]  /*0700*/  IMAD R23, R23, UR6, R4.reuse ;  /* 0x0000000617177c24 */ /* 0x102fe2000f8e0204 */
[----:B------:R-:W-:Y:S01]  /*0710*/  IADD3 R21, PT, PT, R4, R21, RZ ;  /* 0x0000001504157210 */ /* 0x000fe20007ffe0ff */
[--C-:B------:R-:W-:Y:S02]  /*0720*/  IMAD R27, R27, UR6, R4.reuse ;  /* 0x000000061b1b7c24 */ /* 0x100fe4000f8e0204 */
[--C-:B------:R-:W-:Y:S02]  /*0730*/  IMAD R9, R9, UR6, R4.reuse ;  /* 0x0000000609097c24 */ /* 0x100fe4000f8e0204 */
[-CC-:B------:R-:W-:Y:S02]  /*0740*/  IMAD R31, R31, R8.reuse, R4.reuse ;  /* 0x000000081f1f7224 */ /* 0x180fe400078e0204 */
[----:B------:R-:W-:-:S02]  /*0750*/  IMAD R33, R33, R8, R4 ;  /* 0x0000000821217224 */ /* 0x000fc400078e0204 */
[-CC-:B------:R-:W-:Y:S02]  /*0760*/  IMAD R35, R35, R8.reuse, R4.reuse ;  /* 0x0000000823237224 */ /* 0x180fe400078e0204 */
[--C-:B------:R-:W-:Y:S01]  /*0770*/  IMAD R37, R37, R8, R4.reuse ;  /* 0x0000000825257224 */ /* 0x100fe200078e0204 */
[----:B--2---:R-:W-:Y:S01]  /*0780*/  LOP3.LUT R8, R0, 0x7ffffff0, RZ, 0xc0, !PT ;  /* 0x7ffffff000087812 */ /* 0x004fe200078ec0ff */
[--C-:B------:R-:W-:Y:S02]  /*0790*/  IMAD R11, R10, UR6, R4.reuse ;  /* 0x000000060a0b7c24 */ /* 0x100fe4000f8e0204 */
[--C-:B------:R-:W-:Y:S02]  /*07a0*/  IMAD R13, R13, UR6, R4.reuse ;  /* 0x000000060d0d7c24 */ /* 0x100fe4000f8e0204 */
[----:B------:R-:W-:Y:S02]  /*07b0*/  IMAD R15, R15, UR6, R4 ;  /* 0x000000060f0f7c24 */ /* 0x000fe4000f8e0204 */
[----:B------:R-:W-:-:S02]  /*07c0*/  IMAD R36, R21, R0, UR5 ;  /* 0x0000000515247e24 */ /* 0x000fc4000f8e0200 */
[-C--:B------:R-:W-:Y:S02]  /*07d0*/  IMAD R23, R23, R0.reuse, UR5 ;  /* 0x0000000517177e24 */ /* 0x080fe4000f8e0200 */
[-C--:B------:R-:W-:Y:S02]  /*07e0*/  IMAD R10, R27, R0.reuse, UR5 ;  /* 0x000000051b0a7e24 */ /* 0x080fe4000f8e0200 */
[-C--:B------:R-:W-:Y:S02]  /*07f0*/  IMAD R12, R31, R0.reuse, UR5 ;  /* 0x000000051f0c7e24 */ /* 0x080fe4000f8e0200 */
[-C--:B------:R-:W-:Y:S02]  /*0800*/  IMAD R14, R33, R0.reuse, UR5 ;  /* 0x00000005210e7e24 */ /* 0x080fe4000f8e0200 */
[-C--:B------:R-:W-:Y:S02]  /*0810*/  IMAD R16, R35, R0.reuse, UR5 ;  /* 0x0000000523107e24 */ /* 0x080fe4000f8e0200 */
        /* <DEDUP_REMOVED lines=9> */
[----:B------:R-:W-:Y:S01]  /*08b0*/  IMAD R21, R7, R0, UR5 ;  /* 0x0000000507157e24 */ /* 0x000fe2000f8e0200 */
[----:B------:R-:W-:-:S07]  /*08c0*/  IADD3 R0, PT, PT, -R8, RZ, RZ ;  /* 0x000000ff08007210 */ /* 0x000fce0007ffe1ff */
.L_x_1:
[----:B0-----:R-:W0:Y:S02]  /*08d0*/  LDC.64 R26, c[0x0][0x388] ;  /* 0x0000e200ff1a7b82 */ /* 0x001e240000000a00 */
[----:B0-----:R-:W-:-:S06]  /*08e0*/  IMAD.WIDE R30, R21, 0x4, R26 ;  /* 0x00000004151e7825 */ /* 0x001fcc00078e021a */
[----:B------:R-:W2:Y:S01]  /*08f0*/  LDG.E R30, desc[UR10][R30.64] ;  /* 0x0000000a1e1e7981 */ /* 0x000ea2000c1e1900 */
[----:B------:R-:W-:-:S04]  /*0900*/  IMAD.WIDE R32, R36, 0x4, R26 ;  /* 0x0000000424207825 */ /* 0x000fc800078e021a */
[----:B--2--5:R-:W-:-:S05]  /*0910*/  FADD R37, R30, R29 ;  /* 0x0000001d1e257221 */ /* 0x024fca0000000000 */
[----:B------:R-:W-:Y:S04]  /*0920*/  STG.E desc[UR10][R24.64], R37 ;  /* 0x0000002518007986 */ /* 0x000fe8000c10190a */
[----:B------:R-:W2:Y:S01]  /*0930*/  LDG.E R32, desc[UR10][R32.64] ;  /* 0x0000000a20207981 */ /* 0x000ea2000c1e1900 */
[----:B------:R-:W-:-:S04]  /*0940*/  IMAD.WIDE R34, R23, 0x4, R26 ;  /* 0x0000000417227825 */ /* 0x000fc800078e021a */
[----:B--2---:R-:W-:-:S05]  /*0950*/  FADD R33, R37, R32 ;  /* 0x0000002025217221 */ /* 0x004fca0000000000 */
[----:B------:R0:W-:Y:S04]  /*0960*/  STG.E desc[UR10][R24.64], R33 ;  /* 0x0000002118007986 */ /* 0x0001e8000c10190a */
        /* <DEDUP_REMOVED lines=8> */
[----:B------:R-:W3:Y:S01]  /*09f0*/  LDG.E R30, desc[UR10][R30.64] ;  /* 0x0000000a1e1e7981 */ /* 0x000ee2000c1e1900 */
[----:B0-----:R-:W-:-:S04]  /*0a00*/  IMAD.WIDE R32, R14, 0x4, R26 ;  /* 0x000000040e207825 */ /* 0x001fc800078e021a */
[----:B---3--:R-:W-:-:S05]  /*0a10*/  FADD R37, R29, R30 ;  /* 0x0000001e1d257221 */ /* 0x008fca0000000000 */
[----:B------:R-:W-:Y:S04]  /*0a20*/  STG.E desc[UR10][R24.64], R37 ;  /* 0x0000002518007986 */ /* 0x000fe8000c10190a */
[----:B------:R-:W3:Y:S01]  /*0a30*/  LDG.E R32, desc[UR10][R32.64] ;  /* 0x0000000a20207981 */ /* 0x000ee2000c1e1900 */
[----:B-1----:R-:W-:-:S04]  /*0a40*/  IMAD.WIDE R34, R16, 0x4, R26 ;  /* 0x0000000410227825 */ /* 0x002fc800078e021a */
[----:B---3--:R-:W-:-:S05]  /*0a50*/  FADD R33, R37, R32 ;  /* 0x0000002025217221 */ /* 0x008fca0000000000 */
[----:B------:R0:W-:Y:S04]  /*0a60*/  STG.E desc[UR10][R24.64], R33 ;  /* 0x0000002118007986 */ /* 0x0001e8000c10190a */
[----:B------:R-:W3:Y:S01]  /*0a70*/  LDG.E R34, desc[UR10][R34.64] ;  /* 0x0000000a22227981 */ /* 0x000ee2000c1e1900 */
[----:B--2---:R-:W-:-:S04]  /*0a80*/  IMAD.WIDE R28, R18, 0x4, R26 ;  /* 0x00000004121c7825 */ /* 0x004fc800078e021a */
[----:B---3--:R-:W-:-:S05]  /*0a90*/  FADD R35, R33, R34 ;  /* 0x0000002221237221 */ /* 0x008fca0000000000 */
        /* <DEDUP_REMOVED lines=24> */
[----:B------:R0:W-:Y:S04]  /*0c20*/  STG.E desc[UR10][R24.64], R37 ;  /* 0x0000002518007986 */ /* 0x0001e8000c10190a */
[----:B------:R-:W3:Y:S01]  /*0c30*/  LDG.E R32, desc[UR10][R32.64] ;  /* 0x0000000a20207981 */ /* 0x000ee2000c1e1900 */
[----:B-1----:R-:W-:-:S04]  /*0c40*/  IMAD.WIDE R34, R17, 0x4, R26 ;  /* 0x0000000411227825 */ /* 0x002fc800078e021a */
[----:B---3--:R-:W-:-:S05]  /*0c50*/  FADD R31, R37, R32 ;  /* 0x00000020251f7221 */ /* 0x008fca0000000000 */
[----:B------:R0:W-:Y:S04]  /*0c60*/  STG.E desc[UR10][R24.64], R31 ;  /* 0x0000001f18007986 */ /* 0x0001e8000c10190a */
[----:B------:R-:W3:Y:S01]  /*0c70*/  LDG.E R34, desc[UR10][R34.64] ;  /* 0x0000000a22227981 */ /* 0x000ee2000c1e1900 */
[----:B------:R-:W-:Y:S01]  /*0c80*/  IMAD.WIDE R26, R19, 0x4, R26 ;  /* 0x00000004131a7825 */ /* 0x000fe200078e021a */
[----:B------:R-:W-:-:S03]  /*0c90*/  IADD3 R0, PT, PT, R0, 0x10, RZ ;  /* 0x0000001000007810 */ /* 0x000fc60007ffe0ff */
[----:B---3--:R-:W-:-:S05]  /*0ca0*/  FADD R28, R31, R34 ;  /* 0x000000221f1c7221 */ /* 0x008fca0000000000 */
[----:B------:R0:W-:Y:S04]  /*0cb0*/  STG.E desc[UR10][R24.64], R28 ;  /* 0x0000001c18007986 */ /* 0x0001e8000c10190a */
[----:B------:R-:W2:Y:S01]  /*0cc0*/  LDG.E R27, desc[UR10][R26.64] ;  /* 0x0000000a1a1b7981 */ /* 0x000ea2000c1e1900 */
[----:B------:R-:W-:Y:S02]  /*0cd0*/  ISETP.NE.AND P1, PT, R0, RZ, PT ;  /* 0x000000ff0000720c */ /* 0x000fe40003f25270 */
[C---:B------:R-:W-:Y:S02]  /*0ce0*/  LEA R21, R3.reuse, R21, 0x4 ;  /* 0x0000001503157211 */ /* 0x040fe400078e20ff */
[C---:B------:R-:W-:Y:S02]  /*0cf0*/  LEA R36, R3.reuse, R36, 0x4 ;  /* 0x0000002403247211 */ /* 0x040fe400078e20ff */
[----:B------:R-:W-:-:S02]  /*0d00*/  LEA R23, R3, R23, 0x4 ;  /* 0x0000001703177211 */ /* 0x000fc400078e20ff */
[C---:B------:R-:W-:Y:S02]  /*0d10*/  LEA R10, R3.reuse, R10, 0x4 ;  /* 0x0000000a030a7211 */ /* 0x040fe400078e20ff */
[C---:B------:R-:W-:Y:S02]  /*0d20*/  LEA R12, R3.reuse, R12, 0x4 ;  /* 0x0000000c030c7211 */ /* 0x040fe400078e20ff */
[C---:B------:R-:W-:Y:S02]  /*0d30*/  LEA R14, R3.reuse, R14, 0x4 ;  /* 0x0000000e030e7211 */ /* 0x040fe400078e20ff */
        /* <DEDUP_REMOVED lines=9> */
[----:B------:R-:W-:Y:S01]  /*0dd0*/  LEA R19, R3, R19, 0x4 ;  /* 0x0000001303137211 */ /* 0x000fe200078e20ff */
[----:B--2---:R-:W-:-:S05]  /*0de0*/  FADD R29, R28, R27 ;  /* 0x0000001b1c1d7221 */ /* 0x004fca0000000000 */
[----:B------:R0:W-:Y:S01]  /*0df0*/  STG.E desc[UR10][R24.64], R29 ;  /* 0x0000001d18007986 */ /* 0x0001e2000c10190a */
[----:B------:R-:W-:Y:S05]  /*0e00*/  @P1 BRA `(.L_x_1) ;  /* 0xfffffff800b01947 */ /* 0x000fea000383ffff */
.L_x_0:
[----:B------:R-:W1:Y:S02]  /*0e10*/  LDCU UR7, c[0x0][0x394] ;  /* 0x00007280ff0777ac */ /* 0x000e640008000800 */
[----:B-1----:R-:W-:-:S04]  /*0e20*/  ULOP3.LUT UR6, UR7, 0xf, URZ, 0xc0, !UPT ;  /* 0x0000000f07067892 */ /* 0x002fc8000f8ec0ff */
[----:B------:R-:W-:-:S09]  /*0e30*/  UISETP.NE.AND UP0, UPT, UR6, URZ, UPT ;  /* 0x000000ff0600728c */ /* 0x000fd2000bf05270 */
[----:B------:R-:W-:Y:S05]  /*0e40*/  BRA.U !UP0, `(.L_x_2) ;  /* 0x0000000508e07547 */ /* 0x000fea000b800000 */
[----:B------:R-:W-:Y:S02]  /*0e50*/  UIADD3 UR6, UPT, UPT, UR6, -0x1, URZ ;  /* 0xffffffff06067890 */ /* 0x000fe4000fffe0ff */
[----:B------:R-:W-:Y:S02]  /*0e60*/  ULOP3.LUT UR8, UR7, 0x7, URZ, 0xc0, !UPT ;  /* 0x0000000707087892 */ /* 0x000fe4000f8ec0ff */
[----:B------:R-:W-:Y:S02]  /*0e70*/  UISETP.GE.U32.AND UP0, UPT, UR6, 0x7, UPT ;  /* 0x000000070600788c */ /* 0x000fe4000bf06070 */
[----:B------:R-:W-:-:S07]  /*0e80*/  UISETP.NE.AND UP1, UPT, UR8, URZ, UPT ;  /* 0x000000ff0800728c */ /* 0x000fce000bf25270 */
[----:B------:R-:W-:Y:S05]  /*0e90*/  BRA.U !UP0, `(.L_x_3) ;  /* 0x0000000108d47547 */ /* 0x000fea000b800000 */
[----:B------:R-:W1:Y:S01]  /*0ea0*/  LDC R0, c[0x0][0x394] ;  /* 0x0000e500ff007b82 */ /* 0x000e620000000800 */
[----:B------:R-:W2:Y:S01]  /*0eb0*/  LDCU UR6, c[0x0][0x3a4] ;  /* 0x00007480ff0677ac */ /* 0x000ea20008000800 */
[----:B------:R-:W-:-:S06]  /*0ec0*/  IADD3 R9, PT, PT, R6, R8, RZ ;  /* 0x0000000806097210 */ /* 0x000fcc0007ffe0ff */
[----:B------:R-:W3:Y:S01]  /*0ed0*/  LDC.64 R10, c[0x0][0x388] ;  /* 0x0000e200ff0a7b82 */ /* 0x000ee20000000a00 */
[----:B--2---:R-:W-:-:S04]  /*0ee0*/  IMAD R9, R9, UR6, R4 ;  /* 0x0000000609097c24 */ /* 0x004fc8000f8e0204 */
[----:B-1----:R-:W-:-:S04]  /*0ef0*/  IMAD R13, R9, R0, UR5 ;  /* 0x00000005090d7e24 */ /* 0x002fc8000f8e0200 */
[----:B---3--:R-:W-:-:S06]  /*0f00*/  IMAD.WIDE R12, R13, 0x4, R10 ;  /* 0x000000040d0c7825 */ /* 0x008fcc00078e020a */
[----:B------:R-:W0:Y:S01]  /*0f10*/  LDG.E R12, desc[UR10][R12.64] ;  /* 0x0000000a0c0c7981 */ /* 0x000e22000c1e1900 */
[----:B------:R-:W-:-:S05]  /*0f20*/  IADD3 R9, PT, PT, R9, UR6, RZ ;  /* 0x0000000609097c10 */ /* 0x000fca000fffe0ff */
[----:B------:R-:W-:-:S04]  /*0f30*/  IMAD R15, R9, R0, UR5 ;  /* 0x00000005090f7e24 */ /* 0x000fc8000f8e0200 */
[----:B------:R-:W-:-:S04]  /*0f40*/  IMAD.WIDE R14, R15, 0x4, R10 ;  /* 0x000000040f0e7825 */ /* 0x000fc800078e020a */
[----:B0----5:R-:W-:-:S05]  /*0f50*/  FADD R29, R29, R12 ;  /* 0x0000000c1d1d7221 */ /* 0x021fca0000000000 */
[----:B------:R-:W-:Y:S04]  /*0f60*/  STG.E desc[UR10][R24.64], R29 ;  /* 0x0000001d18007986 */ /* 0x000fe8000c10190a */
[----:B------:R-:W2:Y:S01]  /*0f70*/  LDG.E R14, desc[UR10][R14.64] ;  /* 0x0000000a0e0e7981 */ /* 0x000ea2000c1e1900 */
[----:B------:R-:W-:-:S05]  /*0f80*/  IADD3 R19, PT, PT, R9, UR6, RZ ;  /* 0x0000000609137c10 */ /* 0x000fca000fffe0ff */
[----:B------:R-:W-:-:S04]  /*0f90*/  IMAD R17, R19, R0, UR5 ;  /* 0x0000000513117e24 */ /* 0x000fc8000f8e0200 */
[----:B------:R-:W-:-:S04]  /*0fa0*/  IMAD.WIDE R16, R17, 0x4, R10 ;  /* 0x0000000411107825 */ /* 0x000fc800078e020a */
[----:B--2---:R-:W-:-:S05]  /*0fb0*/  FADD R9, R29, R14 ;  /* 0x0000000e1d097221 */ /* 0x004fca0000000000 */
[----:B------:R0:W-:Y:S04]  /*0fc0*/  STG.E desc[UR10][R24.64], R9 ;  /* 0x0000000918007986 */ /* 0x0001e8000c10190a */
        /* <DEDUP_REMOVED lines=12> */
[----:B------:R-:W0:Y:S01]  /*1090*/  LDG.E R14, desc[UR10][R14.64] ;  /* 0x0000000a0e0e7981 */ /* 0x000e22000c1e1900 */
[----:B------:R-:W-:-:S05]  /*10a0*/  IADD3 R23, PT, PT, R23, UR6, RZ ;  /* 0x0000000617177c10 */ /* 0x000fca000fffe0ff */
[----:B------:R-:W-:-:S04]  /*10b0*/  IMAD R17, R23, R0, UR5 ;  /* 0x0000000517117e24 */ /* 0x000fc8000f8e0200 */
[----:B------:R-:W-:-:S04]  /*10c0*/  IMAD.WIDE R16, R17, 0x4, R10 ;  /* 0x0000000411107825 */ /* 0x000fc800078e020a */
[----:B0-----:R-:W-:-:S05]  /*10d0*/  FADD R9, R21, R14 ;  /* 0x0000000e15097221 */ /* 0x001fca0000000000 */
[----:B------:R2:W-:Y:S04]  /*10e0*/  STG.E desc[UR10][R24.64], R9 ;  /* 0x0000000918007986 */ /* 0x0005e8000c10190a */
[----:B------:R-:W1:Y:S01]  /*10f0*/  LDG.E R16, desc[UR10][R16.64] ;  /* 0x0000000a10107981 */ /* 0x000e62000c1e1900 */
[----:B------:R-:W-:-:S05]  /*1100*/  IADD3 R23, PT, PT, R23, UR6, RZ ;  /* 0x0000000617177c10 */ /* 0x000fca000fffe0ff */
[----:B------:R-:W-:-:S04]  /*1110*/  IMAD R13, R23, R0, UR5 ;  /* 0x00000005170d7e24 */ /* 0x000fc8000f8e0200 */
[----:B------:R-:W-:-:S04]  /*1120*/  IMAD.WIDE R12, R13, 0x4, R10 ;  /* 0x000000040d0c7825 */ /* 0x000fc800078e020a */
[----:B-1----:R-:W-:-:S05]  /*1130*/  FADD R19, R9, R16 ;  /* 0x0000001009137221 */ /* 0x002fca0000000000 */
[----:B------:R2:W-:Y:S04]  /*1140*/  STG.E desc[UR10][R24.64], R19 ;  /* 0x0000001318007986 */ /* 0x0005e8000c10190a */
[----:B------:R-:W3:Y:S01]  /*1150*/  LDG.E R12, desc[UR10][R12.64] ;  /* 0x0000000a0c0c7981 */ /* 0x000ee2000c1e1900 */
[----:B------:R-:W-:-:S05]  /*1160*/  IADD3 R23, PT, PT, R23, UR6, RZ ;  /* 0x0000000617177c10 */ /* 0x000fca000fffe0ff */
[----:B------:R-:W-:-:S04]  /*1170*/  IMAD R23, R23, R0, UR5 ;  /* 0x0000000517177e24 */ /* 0x000fc8000f8e0200 */
[----:B------:R-:W-:-:S04]  /*1180*/  IMAD.WIDE R10, R23, 0x4, R10 ;  /* 0x00000004170a7825 */ /* 0x000fc800078e020a */
[----:B---3--:R-:W-:-:S05]  /*1190*/  FADD R15, R19, R12 ;  /* 0x0000000c130f7221 */ /* 0x008fca0000000000 */
[----:B------:R2:W-:Y:S04]  /*11a0*/  STG.E desc[UR10][R24.64], R15 ;  /* 0x0000000f18007986 */ /* 0x0005e8000c10190a */
[----:B------:R-:W3:Y:S01]  /*11b0*/  LDG.E R10, desc[UR10][R10.64] ;  /* 0x0000000a0a0a7981 */ /* 0x000ee2000c1e1900 */
[----:B------:R-:W-:Y:S01]  /*11c0*/  IADD3 R8, PT, PT, R8, 0x8, RZ ;  /* 0x0000000808087810 */ /* 0x000fe20007ffe0ff */
[----:B---3--:R-:W-:-:S05]  /*11d0*/  FADD R29, R15, R10 ;  /* 0x0000000a0f1d7221 */ /* 0x008fca0000000000 */
[----:B------:R2:W-:Y:S02]  /*11e0*/  STG.E desc[UR10][R24.64], R29 ;  /* 0x0000001d18007986 */ /* 0x0005e4000c10190a */
.L_x_3:
[----:B------:R-:W-:Y:S05]  /*11f0*/  BRA.U !UP1, `(.L_x_2) ;  /* 0x0000000109f47547 */ /* 0x000fea000b800000 */
[----:B------:R-:W-:Y:S02]  /*1200*/  UIADD3 UR6, UPT, UPT, UR8, -0x1, URZ ;  /* 0xffffffff08067890 */ /* 0x000fe4000fffe0ff */
[----:B------:R-:W-:Y:S02]  /*1210*/  ULOP3.LUT UR7, UR7, 0x3, URZ, 0xc0, !UPT ;  /* 0x0000000307077892 */ /* 0x000fe4000f8ec0ff */
[----:B------:R-:W-:Y:S02]  /*1220*/  UISETP.GE.U32.AND UP0, UPT, UR6, 0x3, UPT ;  /* 0x000000030600788c */ /* 0x000fe4000bf06070 */
[----:B------:R-:W-:-:S07]  /*1230*/  UISETP.NE.AND UP1, UPT, UR7, URZ, UPT ;  /* 0x000000ff0700728c */ /* 0x000fce000bf25270 */
[----:B------:R-:W-:Y:S05]  /*1240*/  BRA.U !UP0, `(.L_x_4) ;  /* 0x0000000108747547 */ /* 0x000fea000b800000 */
[----:B------:R-:W1:Y:S01]  /*1250*/  LDC R0, c[0x0][0x394] ;  /* 0x0000e500ff007b82 */ /* 0x000e620000000800 */
[----:B------:R-:W3:Y:S01]  /*1260*/  LDCU UR6, c[0x0][0x3a4] ;  /* 0x00007480ff0677ac */ /* 0x000ee20008000800 */
[----:B--2---:R-:W-:-:S06]  /*1270*/  IADD3 R9, PT, PT, R6, R8, RZ ;  /* 0x0000000806097210 */ /* 0x004fcc0007ffe0ff */
[----:B------:R-:W2:Y:S01]  /*1280*/  LDC.64 R10, c[0x0][0x388] ;  /* 0x0000e200ff0a7b82 */ /* 0x000ea20000000a00 */
[----:B---3--:R-:W-:-:S04]  /*1290*/  IMAD R9, R9, UR6, R4 ;  /* 0x0000000609097c24 */ /* 0x008fc8000f8e0204 */
[----:B-1----:R-:W-:-:S04]  /*12a0*/  IMAD R13, R9, R0, UR5 ;  /* 0x00000005090d7e24 */ /* 0x002fc8000f8e0200 */
[----:B--2---:R-:W-:-:S06]  /*12b0*/  IMAD.WIDE R12, R13, 0x4, R10 ;  /* 0x000000040d0c7825 */ /* 0x004fcc00078e020a */
[----:B------:R-:W0:Y:S01]  /*12c0*/  LDG.E R12, desc[UR10][R12.64] ;  /* 0x0000000a0c0c7981 */ /* 0x000e22000c1e1900 */
[----:B------:R-:W-:-:S05]  /*12d0*/  IADD3 R9, PT, PT, R9, UR6, RZ ;  /* 0x0000000609097c10 */ /* 0x000fca000fffe0ff */
[----:B------:R-:W-:-:S04]  /*12e0*/  IMAD R15, R9, R0, UR5 ;  /* 0x00000005090f7e24 */ /* 0x000fc8000f8e0200 */
[----:B------:R-:W-:-:S04]  /*12f0*/  IMAD.WIDE R14, R15, 0x4, R10 ;  /* 0x000000040f0e7825 */ /* 0x000fc800078e020a */
[----:B0----5:R-:W-:-:S05]  /*1300*/  FADD R29, R29, R12 ;  /* 0x0000000c1d1d7221 */ /* 0x021fca0000000000 */
        /* <DEDUP_REMOVED lines=14> */
[----:B------:R-:W-:Y:S01]  /*13f0*/  IADD3 R8, PT, PT, R8, 0x4, RZ ;  /* 0x0000000408087810 */ /* 0x000fe20007ffe0ff */
[----:B0-----:R-:W-:-:S05]  /*1400*/  FADD R29, R13, R10 ;  /* 0x0000000a0d1d7221 */ /* 0x001fca0000000000 */
[----:B------:R1:W-:Y:S02]  /*1410*/  STG.E desc[UR10][R24.64], R29 ;  /* 0x0000001d18007986 */ /* 0x0003e4000c10190a */
.L_x_4:
[----:B------:R-:W-:Y:S05]  /*1420*/  BRA.U !UP1, `(.L_x_2) ;  /* 0x0000000109687547 */ /* 0x000fea000b800000 */
[----:B-1----:R-:W1:Y:S01]  /*1430*/  LDC R13, c[0x0][0x394] ;  /* 0x0000e500ff0d7b82 */ /* 0x002e620000000800 */
[----:B------:R-:W3:Y:S01]  /*1440*/  LDCU UR6, c[0x0][0x3a4] ;  /* 0x00007480ff0677ac */ /* 0x000ee20008000800 */
[----:B--2---:R-:W-:-:S06]  /*1450*/  IADD3 R9, PT, PT, R6, R8, RZ ;  /* 0x0000000806097210 */ /* 0x004fcc0007ffe0ff */
[----:B------:R-:W2:Y:S01]  /*1460*/  LDC.64 R10, c[0x0][0x388] ;  /* 0x0000e200ff0a7b82 */ /* 0x000ea20000000a00 */
[----:B---3--:R-:W-:-:S04]  /*1470*/  IMAD R0, R9, UR6, R4 ;  /* 0x0000000609007c24 */ /* 0x008fc8000f8e0204 */
[----:B-1----:R-:W-:-:S04]  /*1480*/  IMAD R9, R0, R13, UR5 ;  /* 0x0000000500097e24 */ /* 0x002fc8000f8e020d */
[----:B--2---:R-:W-:-:S06]  /*1490*/  IMAD.WIDE R8, R9, 0x4, R10 ;  /* 0x0000000409087825 */ /* 0x004fcc00078e020a */
[----:B------:R-:W0:Y:S01]  /*14a0*/  LDG.E R8, desc[UR10][R8.64] ;  /* 0x0000000a08087981 */ /* 0x000e22000c1e1900 */
[----:B------:R-:W-:Y:S01]  /*14b0*/  UISETP.NE.AND UP0, UPT, UR7, 0x1, UPT ;  /* 0x000000010700788c */ /* 0x000fe2000bf05270 */
[----:B0----5:R-:W-:-:S05]  /*14c0*/  FADD R29, R29, R8 ;  /* 0x000000081d1d7221 */ /* 0x021fca0000000000 */
[----:B------:R3:W-:Y:S03]  /*14d0*/  STG.E desc[UR10][R24.64], R29 ;  /* 0x0000001d18007986 */ /* 0x0007e6000c10190a */
[----:B------:R-:W-:Y:S05]  /*14e0*/  BRA.U !UP0, `(.L_x_2) ;  /* 0x0000000108387547 */ /* 0x000fea000b800000 */
[----:B------:R-:W-:-:S05]  /*14f0*/  IADD3 R0, PT, PT, R0, UR6, RZ ;  /* 0x0000000600007c10 */ /* 0x000fca000fffe0ff */
[----:B------:R-:W-:-:S04]  /*1500*/  IMAD R9, R0, R13, UR5 ;  /* 0x0000000500097e24 */ /* 0x000fc8000f8e020d */
[----:B------:R-:W-:-:S06]  /*1510*/  IMAD.WIDE R8, R9, 0x4, R10 ;  /* 0x0000000409087825 */ /* 0x000fcc00078e020a */
[----:B------:R-:W3:Y:S01]  /*1520*/  LDG.E R8, desc[UR10][R8.64] ;  /* 0x0000000a08087981 */ /* 0x000ee2000c1e1900 */
[----:B------:R-:W-:Y:S01]  /*1530*/  UISETP.NE.AND UP0, UPT, UR7, 0x2, UPT ;  /* 0x000000020700788c */ /* 0x000fe2000bf05270 */
[----:B---3--:R-:W-:-:S05]  /*1540*/  FADD R29, R29, R8 ;  /* 0x000000081d1d7221 */ /* 0x008fca0000000000 */
[----:B------:R4:W-:Y:S03]  /*1550*/  STG.E desc[UR10][R24.64], R29 ;  /* 0x0000001d18007986 */ /* 0x0009e6000c10190a */
[----:B------:R-:W-:Y:S05]  /*1560*/  BRA.U !UP0, `(.L_x_2) ;  /* 0x0000000108187547 */ /* 0x000fea000b800000 */
[----:B------:R-:W-:-:S05]  /*1570*/  IADD3 R0, PT, PT, R0, UR6, RZ ;  /* 0x0000000600007c10 */ /* 0x000fca000fffe0ff */
[----:B------:R-:W-:-:S04]  /*1580*/  IMAD R9, R0, R13, UR5 ;  /* 0x0000000500097e24 */ /* 0x000fc8000f8e020d */
[----:B------:R-:W-:-:S06]  /*1590*/  IMAD.WIDE R10, R9, 0x4, R10 ;  /* 0x00000004090a7825 */ /* 0x000fcc00078e020a */
[----:B------:R-:W4:Y:S02]  /*15a0*/  LDG.E R10, desc[UR10][R10.64] ;  /* 0x0000000a0a0a7981 */ /* 0x000f24000c1e1900 */
[----:B----4-:R-:W-:-:S05]  /*15b0*/  FADD R29, R29, R10 ;  /* 0x0000000a1d1d7221 */ /* 0x010fca0000000000 */
[----:B------:R0:W-:Y:S02]  /*15c0*/  STG.E desc[UR10][R24.64], R29 ;  /* 0x0000001d18007986 */ /* 0x0001e4000c10190a */
.L_x_2:
[----:B------:R-:W1:Y:S01]  /*15d0*/  LDCU UR6, c[0x0][0x394] ;  /* 0x00007280ff0677ac */ /* 0x000e620008000800 */
[----:B------:R-:W-:-:S04]  /*15e0*/  UIADD3 UR5, UPT, UPT, UR5, 0x1, URZ ;  /* 0x0000000105057890 */ /* 0x000fc8000fffe0ff */
[----:B-1----:R-:W-:-:S09]  /*15f0*/  UISETP.NE.AND UP0, UPT, UR5, UR6, UPT ;  /* 0x000000060500728c */ /* 0x002fd2000bf05270 */
[----:B------:R-:W-:Y:S05]  /*1600*/  BRA.U UP0, `(.L_x_5) ;  /* 0xffffffed00dc7547 */ /* 0x000fea000b83ffff */
[----:B------:R-:W-:Y:S05]  /*1610*/  @P2 BRA `(.L_x_6) ;  /* 0xffffffec00b42947 */ /* 0x000fea000383ffff */
[----:B------:R-:W-:Y:S05]  /*1620*/  EXIT ;  /* 0x000000000000794d */ /* 0x000fea0003800000 */
.L_x_7:
[----:B------:R-:W-:-:S00]  /*1630*/  BRA `(.L_x_7) ;  /* 0xfffffffc00fc7947 */ /* 0x000fc0000383ffff */
[----:B------:R-:W-:-:S00]  /*1640*/  NOP ;  /* 0x0000000000007918 */ /* 0x000fc00000000000 */
        /* <DEDUP_REMOVED lines=11> */
.L_x_17:


//--------------------- .text.upscale3d           --------------------------
	.section	.text.upscale3d,"ax",@progbits
	.align	128
        .global         upscale3d
        .type           upscale3d,@function
        .size           upscale3d,(.L_x_18 - upscale3d)
        .other          upscale3d,@"STO_CUDA_ENTRY STV_DEFAULT"
upscale3d:
.text.upscale3d:
[----:B------:R-:W-:Y:S01]  /*0000*/  LDC R1, c[0x0][0x37c] ;  /* 0x0000df00ff017b82 */ /* 0x000fe20000000800 */
[----:B------:R-:W0:Y:S01]  /*0010*/  S2R R3, SR_TID.X ;  /* 0x0000000000037919 */ /* 0x000e220000002100 */
[----:B------:R-:W1:Y:S06]  /*0020*/  LDCU UR4, c[0x0][0x360] ;  /* 0x00006c00ff0477ac */ /* 0x000e6c0008000800 */
[----:B------:R-:W2:Y:S01]  /*0030*/  S2UR UR5, SR_CTAID.X ;  /* 0x00000000000579c3 */ /* 0x000ea20000002500 */
[----:B------:R-:W0:Y:S01]  /*0040*/  S2R R2, SR_TID.Y ;  /* 0x0000000000027919 */ /* 0x000e220000002200 */
[----:B------:R-:W3:Y:S01]  /*0050*/  LDCU UR6, c[0x0][0x364] ;  /* 0x00006c80ff0677ac */ /* 0x000ee20008000800 */
[----:B------:R-:W2:Y:S01]  /*0060*/  S2R R5, SR_CTAID.Y ;  /* 0x0000000000057919 */ /* 0x000ea20000002600 */
[----:B------:R-:W4:Y:S04]  /*0070*/  LDCU UR7, c[0x0][0x390] ;  /* 0x00007200ff0777ac */ /* 0x000f280008000800 */
[----:B------:R-:W3:Y:S02]  /*0080*/  LDC R0, c[0x0][0x370] ;  /* 0x0000dc00ff007b82 */ /* 0x000ee40000000800 */
[----:B---3--:R-:W-:-:S02]  /*0090*/  IMAD R0, R0, UR6, RZ ;  /* 0x0000000600007c24 */ /* 0x008fc4000f8e02ff */
[----:B0-----:R-:W-:Y:S02]  /*00a0*/  IMAD.IADD R3, R3, 0x1, R2 ;  /* 0x0000000103037824 */ /* 0x001fe400078e0202 */
[----:B--2---:R-:W-:-:S04]  /*00b0*/  IMAD R0, R0, R5, UR5 ;  /* 0x0000000500007e24 */ /* 0x004fc8000f8e0205 */
[----:B-1----:R-:W-:-:S05]  /*00c0*/  IMAD R0, R0, UR4, R3 ;  /* 0x0000000400007c24 */ /* 0x002fca000f8e0203 */
[----:B----4-:R-:W-:-:S13]  /*00d0*/  ISETP.GE.AND P0, PT, R0, UR7, PT ;  /* 0x0000000700007c0c */ /* 0x010fda000bf06270 */
[----:B------:R-:W-:Y:S05]  /*00e0*/  @P0 EXIT ;  /* 0x000000000000094d */ /* 0x000fea0003800000 */
[----:B------:R-:W0:Y:S01]  /*00f0*/  LDC R3, c[0x0][0x3a4] ;  /* 0x0000e900ff037b82 */ /* 0x000e220000000800 */
[----:B------:R-:W-:Y:S01]  /*0100*/  HFMA2 R6, -RZ, RZ, 0, 0 ;  /* 0x00000000ff067431 */ /* 0x000fe200000001ff */
[----:B------:R-:W-:Y:S01]  /*0110*/  IABS R11, R0 ;  /* 0x00000000000b7213 */ /* 0x000fe20000000000 */
[----:B------:R-:W1:Y:S05]  /*0120*/  LDCU.64 UR4, c[0x0][0x358] ;  /* 0x00006b00ff0477ac */ /* 0x000e6a0008000a00 */
[----:B------:R-:W2:Y:S01]  /*0130*/  LDC R5, c[0x0][0x3a0] ;  /* 0x0000e800ff057b82 */ /* 0x000ea20000000800 */
[----:B0-----:R-:W-:-:S04]  /*0140*/  IABS R4, R3 ;  /* 0x0000000300047213 */ /* 0x001fc80000000000 */
[----:B------:R-:W0:Y:S01]  /*0150*/  I2F.RP R2, R4 ;  /* 0x0000000400027306 */ /* 0x000e220000209400 */
[----:B--2---:R-:W-:-:S07]  /*0160*/  IABS R8, R5 ;  /* 0x0000000500087213 */ /* 0x004fce0000000000 */
[----:B0-----:R-:W0:Y:S02]  /*0170*/  MUFU.RCP R2, R2 ;  /* 0x0000000200027308 */ /* 0x001e240000001000 */
[----:B0-----:R-:W-:-:S06]  /*0180*/  VIADD R7, R2, 0xffffffe ;  /* 0x0ffffffe02077836 */ /* 0x001fcc0000000000 */
[----:B------:R-:W0:Y:S02]  /*0190*/  F2I.FTZ.U32.TRUNC.NTZ R7, R7 ;  /* 0x0000000700077305 */ /* 0x000e24000021f000 */
[----:B0-----:R-:W-:-:S04]  /*01a0*/  IMAD.MOV R9, RZ, RZ, -R7 ;  /* 0x000000ffff097224 */ /* 0x001fc800078e0a07 */
[----:B------:R-:W-:-:S04]  /*01b0*/  IMAD R9, R9, R4, RZ ;  /* 0x0000000409097224 */ /* 0x000fc800078e02ff */
[----:B------:R-:W-:-:S04]  /*01c0*/  IMAD.HI.U32 R2, R7, R9, R6 ;  /* 0x0000000907027227 */ /* 0x000fc800078e0006 */
[----:B------:R-:W-:Y:S02]  /*01d0*/  IMAD.MOV.U32 R6, RZ, RZ, R8 ;  /* 0x000000ffff067224 */ /* 0x000fe400078e0008 */
[----:B------:R-:W-:Y:S01]  /*01e0*/  IMAD.HI.U32 R8, R2, R11, RZ ;  /* 0x0000000b02087227 */ /* 0x000fe200078e00ff */
[----:B------:R-:W-:Y:S01]  /*01f0*/  LOP3.LUT R2, R0, R3, RZ, 0x3c, !PT ;  /* 0x0000000300027212 */ /* 0x000fe200078e3cff */
[----:B------:R-:W0:Y:S02]  /*0200*/  I2F.RP R9, R6 ;  /* 0x0000000600097306 */ /* 0x000e240000209400 */
[----:B------:R-:W-:Y:S01]  /*0210*/  IMAD.MOV R7, RZ, RZ, -R8 ;  /* 0x000000ffff077224 */ /* 0x000fe200078e0a08 */
[----:B------:R-:W-:-:S03]  /*0220*/  ISETP.GE.AND P2, PT, R2, RZ, PT ;  /* 0x000000ff0200720c */ /* 0x000fc60003f46270 */
[----:B------:R-:W-:-:S05]  /*0230*/  IMAD R7, R4, R7, R11 ;  /* 0x0000000704077224 */ /* 0x000fca00078e020b */
[----:B------:R-:W-:Y:S01]  /*0240*/  ISETP.GT.U32.AND P1, PT, R4, R7, PT ;  /* 0x000000070400720c */ /* 0x000fe20003f24070 */
[----:B0-----:R-:W0:-:S12]  /*0250*/  MUFU.RCP R9, R9 ;  /* 0x0000000900097308 */ /* 0x001e180000001000 */
[-C--:B------:R-:W-:Y:S01]  /*0260*/  @!P1 IADD3 R7, PT, PT, R7, -R4.reuse, RZ ;  /* 0x8000000407079210 */ /* 0x080fe20007ffe0ff */
[----:B------:R-:W-:Y:S01]  /*0270*/  @!P1 VIADD R8, R8, 0x1 ;  /* 0x0000000108089836 */ /* 0x000fe20000000000 */
[----:B------:R-:W-:Y:S02]  /*0280*/  ISETP.NE.AND P1, PT, R3, RZ, PT ;  /* 0x000000ff0300720c */ /* 0x000fe40003f25270 */
[----:B------:R-:W-:Y:S02]  /*0290*/  ISETP.GE.U32.AND P0, PT, R7, R4, PT ;  /* 0x000000040700720c */ /* 0x000fe40003f06070 */
[----:B------:R-:W2:Y:S01]  /*02a0*/  LDC R7, c[0x0][0x39c] ;  /* 0x0000e700ff077b82 */ /* 0x000ea20000000800 */
[----:B0-----:R-:W-:-:S04]  /*02b0*/  VIADD R12, R9, 0xffffffe ;  /* 0x0ffffffe090c7836 */ /* 0x001fc80000000000 */
[----:B------:R0:W3:Y:S06]  /*02c0*/  F2I.FTZ.U32.TRUNC.NTZ R13, R12 ;  /* 0x0000000c000d7305 */ /* 0x0000ec000021f000 */
[----:B------:R-:W-:Y:S02]  /*02d0*/  @P0 IADD3 R8, PT, PT, R8, 0x1, RZ ;  /* 0x0000000108080810 */ /* 0x000fe40007ffe0ff */
[----:B0-----:R-:W-:-:S03]  /*02e0*/  MOV R12, RZ ;  /* 0x000000ff000c7202 */ /* 0x001fc60000000f00 */
[----:B------:R-:W-:Y:S01]  /*02f0*/  @!P2 IMAD.MOV R8, RZ, RZ, -R8 ;  /* 0x000000ffff08a224 */ /* 0x000fe200078e0a08 */
[----:B------:R-:W-:Y:S01]  /*0300*/  @!P1 LOP3.LUT R8, RZ, R3, RZ, 0x33, !PT ;  /* 0x00000003ff089212 */ /* 0x000fe200078e33ff */
[----:B---3--:R-:W-:-:S03]  /*0310*/  IMAD.MOV R9, RZ, RZ, -R13 ;  /* 0x000000ffff097224 */ /* 0x008fc600078e0a0d */
[----:B------:R-:W-:Y:S01]  /*0320*/  IABS R2, R8 ;  /* 0x0000000800027213 */ /* 0x000fe20000000000 */
[----:B------:R-:W-:Y:S01]  /*0330*/  IMAD.MOV R19, RZ, RZ, -R8 ;  /* 0x000000ffff137224 */ /* 0x000fe200078e0a08 */
[----:B--2---:R-:W-:Y:S01]  /*0340*/  IABS R10, R7 ;  /* 0x00000007000a7213 */ /* 0x004fe20000000000 */
[----:B------:R-:W-:Y:S02]  /*0350*/  IMAD R9, R9, R6, RZ ;  /* 0x0000000609097224 */ /* 0x000fe400078e02ff */
[----:B------:R-:W-:Y:S01]  /*0360*/  IMAD R19, R3, R19, R0 ;  /* 0x0000001303137224 */ /* 0x000fe200078e0200 */
[----:B------:R-:W0:Y:S01]  /*0370*/  I2F.RP R11, R10 ;  /* 0x0000000a000b7306 */ /* 0x000e220000209400 */
[----:B------:R-:W-:-:S03]  /*0380*/  IMAD.HI.U32 R12, R13, R9, R12 ;  /* 0x000000090d0c7227 */ /* 0x000fc600078e000c */
[----:B------:R-:W-:Y:S01]  /*0390*/  IABS R24, R19 ;  /* 0x0000001300187213 */ /* 0x000fe20000000000 */
[----:B------:R-:W-:-:S04]  /*03a0*/  IMAD.MOV.U32 R9, RZ, RZ, R2 ;  /* 0x000000ffff097224 */ /* 0x000fc800078e0002 */
[----:B------:R-:W-:-:S04]  /*03b0*/  IMAD.HI.U32 R14, R12, R9, RZ ;  /* 0x000000090c0e7227 */ /* 0x000fc800078e00ff */
[----:B------:R-:W-:Y:S01]  /*03c0*/  IMAD.MOV R2, RZ, RZ, -R14 ;  /* 0x000000ffff027224 */ /* 0x000fe200078e0a0e */
[----:B0-----:R-:W0:Y:S03]  /*03d0*/  MUFU.RCP R11, R11 ;  /* 0x0000000b000b7308 */ /* 0x001e260000001000 */
[C---:B------:R-:W-:Y:S02]  /*03e0*/  IMAD R9, R6.reuse, R2, R9 ;  /* 0x0000000206097224 */ /* 0x040fe400078e0209 */
[----:B------:R-:W2:Y:S03]  /*03f0*/  LDC R2, c[0x0][0x394] ;  /* 0x0000e500ff027b82 */ /* 0x000ea60000000800 */
[----:B------:R-:W-:Y:S01]  /*0400*/  ISETP.GT.U32.AND P1, PT, R6, R9, PT ;  /* 0x000000090600720c */ /* 0x000fe20003f24070 */
[----:B0-----:R-:W-:-:S12]  /*0410*/  VIADD R12, R11, 0xffffffe ;  /* 0x0ffffffe0b0c7836 */ /* 0x001fd80000000000 */
[-C--:B------:R-:W-:Y:S01]  /*0420*/  @!P1 IADD3 R9, PT, PT, R9, -R6.reuse, RZ ;  /* 0x8000000609099210 */ /* 0x080fe20007ffe0ff */
[----:B------:R0:W3:Y:S01]  /*0430*/  F2I.FTZ.U32.TRUNC.NTZ R13, R12 ;  /* 0x0000000c000d7305 */ /* 0x0000e2000021f000 */
[----:B------:R-:W-:Y:S01]  /*0440*/  @!P1 VIADD R14, R14, 0x1 ;  /* 0x000000010e0e9836 */ /* 0x000fe20000000000 */
[----:B------:R-:W-:Y:S02]  /*0450*/  ISETP.NE.AND P1, PT, R5, RZ, PT ;  /* 0x000000ff0500720c */ /* 0x000fe40003f25270 */
[----:B------:R-:W-:Y:S02]  /*0460*/  ISETP.GE.U32.AND P0, PT, R9, R6, PT ;  /* 0x000000060900720c */ /* 0x000fe40003f06070 */
[----:B------:R-:W-:Y:S02]  /*0470*/  LOP3.LUT R9, R8, R5, RZ, 0x3c, !PT ;  /* 0x0000000508097212 */ /* 0x000fe400078e3cff */
[----:B--2---:R-:W-:Y:S01]  /*0480*/  LOP3.LUT R3, R3, R2, RZ, 0x3c, !PT ;  /* 0x0000000203037212 */ /* 0x004fe200078e3cff */
[----:B0-----:R-:W-:Y:S01]  /*0490*/  HFMA2 R12, -RZ, RZ, 0, 0 ;  /* 0x00000000ff0c7431 */ /* 0x001fe200000001ff */
[----:B------:R-:W-:-:S02]  /*04a0*/  ISETP.GE.AND P2, PT, R9, RZ, PT ;  /* 0x000000ff0900720c */ /* 0x000fc40003f46270 */
[-C--:B------:R-:W-:Y:S02]  /*04b0*/  IABS R9, R2.reuse ;  /* 0x0000000200097213 */ /* 0x080fe40000000000 */
[----:B------:R-:W-:Y:S01]  /*04c0*/  LOP3.LUT R19, R19, R2, RZ, 0x3c, !PT ;  /* 0x0000000213137212 */ /* 0x000fe200078e3cff */
[----:B---3--:R-:W-:Y:S01]  /*04d0*/  IMAD.MOV R11, RZ, RZ, -R13 ;  /* 0x000000ffff0b7224 */ /* 0x008fe200078e0a0d */
[----:B------:R-:W0:Y:S01]  /*04e0*/  I2F.RP R16, R9 ;  /* 0x0000000900107306 */ /* 0x000e220000209400 */
[----:B------:R-:W-:Y:S02]  /*04f0*/  @P0 IADD3 R14, PT, PT, R14, 0x1, RZ ;  /* 0x000000010e0e0810 */ /* 0x000fe40007ffe0ff */
[----:B------:R-:W-:-:S04]  /*0500*/  IMAD R11, R11, R10, RZ ;  /* 0x0000000a0b0b7224 */ /* 0x000fc800078e02ff */
[----:B------:R-:W-:Y:S01]  /*0510*/  @!P2 IMAD.MOV R14, RZ, RZ, -R14 ;  /* 0x000000ffff0ea224 */ /* 0x000fe200078e0a0e */
[----:B------:R-:W-:Y:S01]  /*0520*/  @!P1 LOP3.LUT R14, RZ, R5, RZ, 0x33, !PT ;  /* 0x00000005ff0e9212 */ /* 0x000fe200078e33ff */
[----:B------:R-:W-:-:S03]  /*0530*/  IMAD.HI.U32 R12, R13, R11, R12 ;  /* 0x0000000b0d0c7227 */ /* 0x000fc600078e000c */
[----:B------:R-:W-:Y:S01]  /*0540*/  IABS R15, R14 ;  /* 0x0000000e000f7213 */ /* 0x000fe20000000000 */
[----:B0-----:R-:W0:Y:S04]  /*0550*/  MUFU.RCP R16, R16 ;  /* 0x0000001000107308 */ /* 0x001e280000001000 */
[----:B------:R-:W-:-:S04]  /*0560*/  IMAD.HI.U32 R11, R12, R15, RZ ;  /* 0x0000000f0c0b7227 */ /* 0x000fc800078e00ff */
[----:B------:R-:W-:-:S04]  /*0570*/  IMAD.MOV R12, RZ, RZ, -R11 ;  /* 0x000000ffff0c7224 */ /* 0x000fc800078e0a0b */
[----:B------:R-:W-:Y:S01]  /*0580*/  IMAD R15, R10, R12, R15 ;  /* 0x0000000c0a0f7224 */ /* 0x000fe200078e020f */
[----:B------:R-:W-:-:S04]  /*0590*/  LOP3.LUT R12, R14, R7, RZ, 0x3c, !PT ;  /* 0x000000070e0c7212 */ /* 0x000fc800078e3cff */
[----:B------:R-:W-:Y:S01]  /*05a0*/  ISETP.GT.U32.AND P1, PT, R10, R15, PT ;  /* 0x0000000f0a00720c */ /* 0x000fe20003f24070 */
[----:B0-----:R-:W-:Y:S01]  /*05b0*/  VIADD R13, R16, 0xffffffe ;  /* 0x0ffffffe100d7836 */ /* 0x001fe20000000000 */
[----:B------:R-:W-:Y:S01]  /*05c0*/  ISETP.GE.AND P2, PT, R12, RZ, PT ;  /* 0x000000ff0c00720c */ /* 0x000fe20003f46270 */
[----:B------:R-:W-:-:S04]  /*05d0*/  IMAD.MOV.U32 R12, RZ, RZ, RZ ;  /* 0x000000ffff0c7224 */ /* 0x000fc800078e00ff */
[----:B------:R-:W0:Y:S06]  /*05e0*/  F2I.FTZ.U32.TRUNC.NTZ R13, R13 ;  /* 0x0000000d000d7305 */ /* 0x000e2c000021f000 */
[-C--:B------:R-:W-:Y:S01]  /*05f0*/  @!P1 IADD3 R15, PT, PT, R15, -R10.reuse, RZ ;  /* 0x8000000a0f0f9210 */ /* 0x080fe20007ffe0ff */
[----:B------:R-:W-:Y:S01]  /*0600*/  @!P1 VIADD R11, R11, 0x1 ;  /* 0x000000010b0b9836 */ /* 0x000fe20000000000 */
[----:B------:R-:W-:Y:S02]  /*0610*/  ISETP.NE.AND P1, PT, R7, RZ, PT ;  /* 0x000000ff0700720c */ /* 0x000fe40003f25270 */
[----:B------:R-:W-:-:S02]  /*0620*/  ISETP.GE.U32.AND P0, PT, R15, R10, PT ;  /* 0x0000000a0f00720c */ /* 0x000fc40003f06070 */
[----:B------:R-:W-:Y:S01]  /*0630*/  IADD3 R15, PT, PT, -R14, RZ, RZ ;  /* 0x000000ff0e0f7210 */ /* 0x000fe20007ffe1ff */
[----:B0-----:R-:W-:-:S04]  /*0640*/  IMAD.MOV R16, RZ, RZ, -R13 ;  /* 0x000000ffff107224 */ /* 0x001fc800078e0a0d */
[----:B------:R-:W-:Y:S02]  /*0650*/  IMAD R15, R5, R15, R8 ;  /* 0x0000000f050f7224 */ /* 0x000fe400078e0208 */
[----:B------:R-:W-:-:S04]  /*0660*/  IMAD R17, R16, R9, RZ ;  /* 0x0000000910117224 */ /* 0x000fc800078e02ff */
[----:B------:R-:W-:Y:S01]  /*0670*/  @P0 IADD3 R11, PT, PT, R11, 0x1, RZ ;  /* 0x000000010b0b0810 */ /* 0x000fe20007ffe0ff */
[----:B------:R-:W-:Y:S01]  /*0680*/  IMAD.HI.U32 R17, R13, R17, R12 ;  /* 0x000000110d117227 */ /* 0x000fe200078e000c */
[----:B------:R-:W-:Y:S02]  /*0690*/  IABS R22, R15 ;  /* 0x0000000f00167213 */ /* 0x000fe40000000000 */
[----:B------:R-:W-:Y:S01]  /*06a0*/  LOP3.LUT R15, R15, R2, RZ, 0x3c, !PT ;  /* 0x000000020f0f7212 */ /* 0x000fe200078e3cff */
[----:B------:R-:W-:Y:S01]  /*06b0*/  @!P2 IMAD.MOV R11, RZ, RZ, -R11 ;  /* 0x000000ffff0ba224 */ /* 0x000fe200078e0a0b */
[----:B------:R-:W-:Y:S01]  /*06c0*/  @!P1 LOP3.LUT R11, RZ, R7, RZ, 0x33, !PT ;  /* 0x00000007ff0b9212 */ /* 0x000fe200078e33ff */
[----:B------:R-:W-:-:S04]  /*06d0*/  IMAD.HI.U32 R12, R17, R10, RZ ;  /* 0x0000000a110c7227 */ /* 0x000fc800078e00ff */
[----:B------:R-:W-:Y:S01]  /*06e0*/  IMAD.MOV R13, RZ, RZ, -R11 ;  /* 0x000000ffff0d7224 */ /* 0x000fe200078e0a0b */
[----:B------:R-:W-:-:S03]  /*06f0*/  IADD3 R16, PT, PT, -R12, RZ, RZ ;  /* 0x000000ff0c107210 */ /* 0x000fc60007ffe1ff */
[C---:B------:R-:W-:Y:S01]  /*0700*/  IMAD R13, R7.reuse, R13, R14 ;  /* 0x0000000d070d7224 */ /* 0x040fe200078e020e */
[----:B------:R-:W-:Y:S01]  /*0710*/  LOP3.LUT R7, R7, R2, RZ, 0x3c, !PT ;  /* 0x0000000207077212 */ /* 0x000fe200078e3cff */
[----:B------:R-:W-:Y:S02]  /*0720*/  IMAD R16, R9, R16, R10 ;  /* 0x0000001009107224 */ /* 0x000fe400078e020a */
[----:B------:R-:W-:Y:S01]  /*0730*/  IMAD.HI.U32 R10, R17, R6, RZ ;  /* 0x00000006110a7227 */ /* 0x000fe200078e00ff */
[----:B------:R-:W-:Y:S02]  /*0740*/  IABS R18, R13 ;  /* 0x0000000d00127213 */ /* 0x000fe40000000000 */
[----:B------:R-:W-:Y:S01]  /*0750*/  ISETP.GT.U32.AND P0, PT, R9, R16, PT ;  /* 0x000000100900720c */ /* 0x000fe20003f04070 */
[----:B------:R-:W-:Y:S01]  /*0760*/  IMAD.MOV R20, RZ, RZ, -R10 ;  /* 0x000000ffff147224 */ /* 0x000fe200078e0a0a */
[----:B------:R-:W-:Y:S01]  /*0770*/  ISETP.GE.AND P4, PT, R7, RZ, PT ;  /* 0x000000ff0700720c */ /* 0x000fe20003f86270 */
[----:B------:R-:W-:Y:S01]  /*0780*/  IMAD.HI.U32 R7, R17, R18, RZ ;  /* 0x0000001211077227 */ /* 0x000fe200078e00ff */
[----:B------:R-:W-:-:S03]  /*0790*/  LOP3.LUT R13, R13, R2, RZ, 0x3c, !PT ;  /* 0x000000020d0d7212 */ /* 0x000fc600078e3cff */
[----:B------:R-:W-:Y:S01]  /*07a0*/  IMAD R14, R9, R20, R6 ;  /* 0x00000014090e7224 */ /* 0x000fe200078e0206 */
[----:B------:R-:W-:Y:S01]  /*07b0*/  IADD3 R8, PT, PT, -R7, RZ, RZ ;  /* 0x000000ff07087210 */ /* 0x000fe20007ffe1ff */
[----:B------:R-:W-:-:S03]  /*07c0*/  IMAD.HI.U32 R6, R17, R4, RZ ;  /* 0x0000000411067227 */ /* 0x000fc600078e00ff */
[C---:B------:R-:W-:Y:S01]  /*07d0*/  ISETP.GT.U32.AND P1, PT, R9.reuse, R14, PT ;  /* 0x0000000e0900720c */ /* 0x040fe20003f24070 */
[----:B------:R-:W-:Y:S02]  /*07e0*/  @!P0 IMAD.IADD R16, R16, 0x1, -R9 ;  /* 0x0000000110108824 */ /* 0x000fe400078e0a09 */
[----:B------:R-:W-:Y:S02]  /*07f0*/  IMAD.MOV R20, RZ, RZ, -R6 ;  /* 0x000000ffff147224 */ /* 0x000fe400078e0a06 */
[----:B------:R-:W-:Y:S01]  /*0800*/  @!P0 VIADD R12, R12, 0x1 ;  /* 0x000000010c0c8836 */ /* 0x000fe20000000000 */
[----:B------:R-:W-:Y:S01]  /*0810*/  ISETP.GE.U32.AND P2, PT, R16, R9, PT ;  /* 0x000000091000720c */ /* 0x000fe20003f46070 */
[----:B------:R-:W-:Y:S01]  /*0820*/  IMAD R16, R9, R8, R18 ;  /* 0x0000000809107224 */ /* 0x000fe200078e0212 */
[----:B------:R-:W-:Y:S01]  /*0830*/  LOP3.LUT R18, R5, R2, RZ, 0x3c, !PT ;  /* 0x0000000205127212 */ /* 0x000fe200078e3cff */
[----:B------:R-:W-:-:S03]  /*0840*/  IMAD.HI.U32 R8, R17, R22, RZ ;  /* 0x0000001611087227 */ /* 0x000fc600078e00ff */
[----:B------:R-:W-:Y:S01]  /*0850*/  ISETP.GT.U32.AND P6, PT, R9, R16, PT ;  /* 0x000000100900720c */ /* 0x000fe20003fc4070 */
[----:B------:R-:W-:Y:S01]  /*0860*/  @!P1 IMAD.IADD R14, R14, 0x1, -R9 ;  /* 0x000000010e0e9824 */ /* 0x000fe200078e0a09 */
[----:B------:R-:W-:Y:S01]  /*0870*/  @!P1 IADD3 R10, PT, PT, R10, 0x1, RZ ;  /* 0x000000010a0a9810 */ /* 0x000fe20007ffe0ff */
[----:B------:R-:W-:Y:S01]  /*0880*/  IMAD.HI.U32 R5, R17, R24, RZ ;  /* 0x0000001811057227 */ /* 0x000fe200078e00ff */
[----:B------:R-:W-:Y:S02]  /*0890*/  ISETP.GE.AND P5, PT, R18, RZ, PT ;  /* 0x000000ff1200720c */ /* 0x000fe40003fa6270 */
[----:B------:R-:W-:Y:S01]  /*08a0*/  ISETP.GE.U32.AND P3, PT, R14, R9, PT ;  /* 0x000000090e00720c */ /* 0x000fe20003f66070 */
[----:B------:R-:W-:Y:S01]  /*08b0*/  IMAD R20, R9, R20, R4 ;  /* 0x0000001409147224 */ /* 0x000fe200078e0204 */
[----:B------:R-:W-:Y:S01]  /*08c0*/  IADD3 R17, PT, PT, -R5, RZ, RZ ;  /* 0x000000ff05117210 */ /* 0x000fe20007ffe1ff */
[----:B------:R-:W-:Y:S02]  /*08d0*/  IMAD.MOV R4, RZ, RZ, -R8 ;  /* 0x000000ffff047224 */ /* 0x000fe400078e0a08 */
[----:B------:R-:W-:Y:S01]  /*08e0*/  @P2 VIADD R12, R12, 0x1 ;  /* 0x000000010c0c2836 */ /* 0x000fe20000000000 */
[C---:B------:R-:W-:Y:S01]  /*08f0*/  ISETP.GT.U32.AND P0, PT, R9.reuse, R20, PT ;  /* 0x000000140900720c */ /* 0x040fe20003f04070 */
[----:B------:R-:W-:Y:S01]  /*0900*/  IMAD R4, R9, R4, R22 ;  /* 0x0000000409047224 */ /* 0x000fe200078e0216 */
[----:B------:R-:W-:Y:S01]  /*0910*/  @!P6 IADD3 R7, PT, PT, R7, 0x1, RZ ;  /* 0x000000010707e810 */ /* 0x000fe20007ffe0ff */
[----:B------:R-:W-:-:S02]  /*0920*/  IMAD R14, R9, R17, R24 ;  /* 0x00000011090e7224 */ /* 0x000fc400078e0218 */
[--C-:B------:R-:W-:Y:S01]  /*0930*/  @!P6 IMAD.IADD R16, R16, 0x1, -R9.reuse ;  /* 0x000000011010e824 */ /* 0x100fe200078e0a09 */
[C---:B------:R-:W-:Y:S01]  /*0940*/  ISETP.GT.U32.AND P1, PT, R9.reuse, R4, PT ;  /* 0x000000040900720c */ /* 0x040fe20003f24070 */
[----:B------:R-:W-:Y:S01]  /*0950*/  IMAD.MOV.U32 R17, RZ, RZ, R12 ;  /* 0x000000ffff117224 */ /* 0x000fe200078e000c */
[----:B------:R-:W-:Y:S02]  /*0960*/  @P3 IADD3 R10, PT, PT, R10, 0x1, RZ ;  /* 0x000000010a0a3810 */ /* 0x000fe40007ffe0ff */
[----:B------:R-:W-:Y:S02]  /*0970*/  ISETP.GT.U32.AND P3, PT, R9, R14, PT ;  /* 0x0000000e0900720c */ /* 0x000fe40003f64070 */
[-C--:B------:R-:W-:Y:S01]  /*0980*/  ISETP.GE.U32.AND P2, PT, R16, R9.reuse, PT ;  /* 0x000000091000720c */ /* 0x080fe20003f46070 */
[--C-:B------:R-:W-:Y:S01]  /*0990*/  @!P0 IMAD.IADD R20, R20, 0x1, -R9.reuse ;  /* 0x0000000114148824 */ /* 0x100fe200078e0a09 */
[----:B------:R-:W-:Y:S01]  /*09a0*/  @!P4 IADD3 R17, PT, PT, -R17, RZ, RZ ;  /* 0x000000ff1111c210 */ /* 0x000fe20007ffe1ff */
[----:B------:R-:W-:Y:S01]  /*09b0*/  @!P5 IMAD.MOV R10, RZ, RZ, -R10 ;  /* 0x000000ffff0ad224 */ /* 0x000fe200078e0a0a */
[----:B------:R-:W-:Y:S01]  /*09c0*/  ISETP.GE.AND P4, PT, R3, RZ, PT ;  /* 0x000000ff0300720c */ /* 0x000fe20003f86270 */
[----:B------:R-:W-:Y:S01]  /*09d0*/  @!P0 VIADD R6, R6, 0x1 ;  /* 0x0000000106068836 */ /* 0x000fe20000000000 */
[----:B------:R-:W-:Y:S01]  /*09e0*/  ISETP.GE.U32.AND P5, PT, R20, R9, PT ;  /* 0x000000091400720c */ /* 0x000fe20003fa6070 */
[----:B------:R-:W-:Y:S01]  /*09f0*/  @!P1 IMAD.IADD R4, R4, 0x1, -R9 ;  /* 0x0000000104049824 */ /* 0x000fe200078e0a09 */
[----:B------:R-:W-:-:S02]  /*0a00*/  @!P1 IADD3 R8, PT, PT, R8, 0x1, RZ ;  /* 0x0000000108089810 */ /* 0x000fc40007ffe0ff */
[----:B------:R-:W-:Y:S01]  /*0a10*/  ISETP.GE.AND P0, PT, R15, RZ, PT ;  /* 0x000000ff0f00720c */ /* 0x000fe20003f06270 */
[----:B------:R-:W-:Y:S01]  /*0a20*/  @!P3 IMAD.IADD R14, R14, 0x1, -R9 ;  /* 0x000000010e0eb824 */ /* 0x000fe200078e0a09 */
[-C--:B------:R-:W-:Y:S01]  /*0a30*/  ISETP.GE.U32.AND P6, PT, R4, R9.reuse, PT ;  /* 0x000000090400720c */ /* 0x080fe20003fc6070 */
[----:B------:R-:W-:Y:S01]  /*0a40*/  @!P3 VIADD R5, R5, 0x1 ;  /* 0x000000010505b836 */ /* 0x000fe20000000000 */
[----:B------:R-:W-:Y:S01]  /*0a50*/  ISETP.GE.AND P3, PT, R13, RZ, PT ;  /* 0x000000ff0d00720c */ /* 0x000fe20003f66270 */
[----:B------:R-:W-:Y:S01]  /*0a60*/  @P2 VIADD R7, R7, 0x1 ;  /* 0x0000000107072836 */ /* 0x000fe20000000000 */
[----:B------:R-:W-:Y:S01]  /*0a70*/  ISETP.GE.U32.AND P1, PT, R14, R9, PT ;  /* 0x000000090e00720c */ /* 0x000fe20003f26070 */
[----:B------:R-:W0:Y:S01]  /*0a80*/  LDC.64 R12, c[0x0][0x380] ;  /* 0x0000e000ff0c7b82 */ /* 0x000e220000000a00 */
[----:B------:R-:W-:Y:S02]  /*0a90*/  ISETP.GE.AND P2, PT, R19, RZ, PT ;  /* 0x000000ff1300720c */ /* 0x000fe40003f46270 */
[----:B------:R-:W-:-:S02]  /*0aa0*/  @P5 IADD3 R6, PT, PT, R6, 0x1, RZ ;  /* 0x0000000106065810 */ /* 0x000fc40007ffe0ff */
[----:B------:R-:W-:Y:S02]  /*0ab0*/  ISETP.NE.AND P5, PT, R2, RZ, PT ;  /* 0x000000ff0200720c */ /* 0x000fe40003fa5270 */
[----:B------:R-:W-:Y:S01]  /*0ac0*/  LOP3.LUT R2, RZ, R2, RZ, 0x33, !PT ;  /* 0x00000002ff027212 */ /* 0x000fe200078e33ff */
[----:B------:R-:W-:Y:S02]  /*0ad0*/  @P6 VIADD R8, R8, 0x1 ;  /* 0x0000000108086836 */ /* 0x000fe40000000000 */
[----:B------:R-:W-:Y:S01]  /*0ae0*/  @!P3 IADD3 R7, PT, PT, -R7, RZ, RZ ;  /* 0x000000ff0707b210 */ /* 0x000fe20007ffe1ff */
[----:B------:R-:W-:Y:S01]  /*0af0*/  @!P4 IMAD.MOV R6, RZ, RZ, -R6 ;  /* 0x000000ffff06c224 */ /* 0x000fe200078e0a06 */
[C---:B------:R-:W-:Y:S01]  /*0b00*/  SEL R17, R2.reuse, R17, !P5 ;  /* 0x0000001102117207 */ /* 0x040fe20006800000 */
[----:B------:R-:W-:Y:S01]  /*0b10*/  @P1 VIADD R5, R5, 0x1 ;  /* 0x0000000105051836 */ /* 0x000fe20000000000 */
[C---:B------:R-:W-:Y:S01]  /*0b20*/  SEL R4, R2.reuse, R7, !P5 ;  /* 0x0000000702047207 */ /* 0x040fe20006800000 */
[----:B------:R-:W-:Y:S01]  /*0b30*/  @!P0 IMAD.MOV R8, RZ, RZ, -R8 ;  /* 0x000000ffff088224 */ /* 0x000fe200078e0a08 */
[----:B------:R-:W-:-:S02]  /*0b40*/  SEL R10, R2, R10, !P5 ;  /* 0x0000000a020a7207 */ /* 0x000fc40006800000 */
[----:B------:R-:W-:Y:S01]  /*0b50*/  @!P2 IADD3 R5, PT, PT, -R5, RZ, RZ ;  /* 0x000000ff0505a210 */ /* 0x000fe20007ffe1ff */
[----:B------:R-:W-:Y:S01]  /*0b60*/  IMAD R11, R11, R17, R4 ;  /* 0x000000110b0b7224 */ /* 0x000fe200078e0204 */
[C---:B------:R-:W-:Y:S02]  /*0b70*/  SEL R8, R2.reuse, R8, !P5 ;  /* 0x0000000802087207 */ /* 0x040fe40006800000 */
[C---:B------:R-:W-:Y:S02]  /*0b80*/  SEL R6, R2.reuse, R6, !P5 ;  /* 0x0000000602067207 */ /* 0x040fe40006800000 */
[----:B------:R-:W-:Y:S01]  /*0b90*/  SEL R2, R2, R5, !P5 ;  /* 0x0000000502027207 */ /* 0x000fe20006800000 */
[----:B------:R-:W-:-:S04]  /*0ba0*/  IMAD R11, R10, R11, R8 ;  /* 0x0000000b0a0b7224 */ /* 0x000fc800078e0208 */
[----:B------:R-:W-:Y:S02]  /*0bb0*/  IMAD R11, R6, R11, R2 ;  /* 0x0000000b060b7224 */ /* 0x000fe400078e0202 */
[----:B------:R-:W2:Y:S02]  /*0bc0*/  LDC.64 R2, c[0x0][0x388] ;  /* 0x0000e200ff027b82 */ /* 0x000ea40000000a00 */
[----:B0-----:R-:W-:-:S06]  /*0bd0*/  IMAD.WIDE R12, R11, 0x4, R12 ;  /* 0x000000040b0c7825 */ /* 0x001fcc00078e020c */
[----:B-1----:R-:W3:Y:S01]  /*0be0*/  LDG.E R13, desc[UR4][R12.64] ;  /* 0x000000040c0d7981 */ /* 0x002ee2000c1e1900 */
[----:B--2---:R-:W-:-:S05]  /*0bf0*/  IMAD.WIDE R2, R0, 0x4, R2 ;  /* 0x0000000400027825 */ /* 0x004fca00078e0202 */
[----:B---3--:R-:W-:Y:S01]  /*0c00*/  STG.E desc[UR4][R2.64], R13 ;  /* 0x0000000d02007986 */ /* 0x008fe2000c101904 */
[----:B------:R-:W-:Y:S05]  /*0c10*/  EXIT ;  /* 0x000000000000794d */ /* 0x000fea0003800000 */
.L_x_8:
        /* <DEDUP_REMOVED lines=14> */
.L_x_18:


//--------------------- .text.downscale           --------------------------
	.section	.text.downscale,"ax",@progbits
	.align	128
        .global         downscale
        .type           downscale,@function
        .size           downscale,(.L_x_19 - downscale)
        .other          downscale,@"STO_CUDA_ENTRY STV_DEFAULT"
downscale:
.text.downscale:
        /* <DEDUP_REMOVED lines=18> */
[----:B------:R-:W2:Y:S01]  /*0120*/  LDC R0, c[0x0][0x3a0] ;  /* 0x0000e800ff007b82 */ /* 0x000ea20000000800 */
[----:B0-----:R-:W-:-:S05]  /*0130*/  IMAD.WIDE R16, R7, 0x4, R16 ;  /* 0x0000000407107825 */ /* 0x001fca00078e0210 */
[----:B-1----:R0:W5:Y:S01]  /*0140*/  LDG.E R36, desc[UR8][R16.64] ;  /* 0x0000000810247981 */ /* 0x002162000c1e1900 */
        /* <DEDUP_REMOVED lines=9> */
[----:B------:R-:W-:-:S03]  /*01e0*/  IABS R6, R7 ;  /* 0x0000000700067213 */ /* 0x000fc60000000000 */
[----:B------:R-:W-:Y:S01]  /*01f0*/  IMAD.HI.U32 R3, R3, R11, R2 ;  /* 0x0000000b03037227 */ /* 0x000fe200078e0002 */
[----:B------:R-:W-:-:S04]  /*0200*/  LOP3.LUT R2, R7, R0, RZ, 0x3c, !PT ;  /* 0x0000000007027212 */ /* 0x000fc800078e3cff */
[----:B------:R-:W-:Y:S01]  /*0210*/  ISETP.GE.AND P1, PT, R2, RZ, PT ;  /* 0x000000ff0200720c */ /* 0x000fe20003f26270 */
[----:B------:R-:W-:-:S05]  /*0220*/  IMAD.HI.U32 R3, R3, R6, RZ ;  /* 0x0000000603037227 */ /* 0x000fca00078e00ff */
[----:B------:R-:W-:-:S05]  /*0230*/  IADD3 R4, PT, PT, -R3, RZ, RZ ;  /* 0x000000ff03047210 */ /* 0x000fca0007ffe1ff */
[----:B------:R-:W-:-:S05]  /*0240*/  IMAD R4, R9, R4, R6 ;  /* 0x0000000409047224 */ /* 0x000fca00078e0206 */
[----:B------:R-:W-:-:S13]  /*0250*/  ISETP.GT.U32.AND P2, PT, R9, R4, PT ;  /* 0x000000040900720c */ /* 0x000fda0003f44070 */
[-C--:B------:R-:W-:Y:S02]  /*0260*/  @!P2 IADD3 R4, PT, PT, R4, -R9.reuse, RZ ;  /* 0x800000090404a210 */ /* 0x080fe40007ffe0ff */
[----:B------:R-:W-:Y:S02]  /*0270*/  @!P2 IADD3 R3, PT, PT, R3, 0x1, RZ ;  /* 0x000000010303a810 */ /* 0x000fe40007ffe0ff */
[----:B------:R-:W-:Y:S02]  /*0280*/  ISETP.GE.U32.AND P0, PT, R4, R9, PT ;  /* 0x000000090400720c */ /* 0x000fe40003f06070 */
[----:B------:R-:W-:-:S11]  /*0290*/  ISETP.NE.AND P2, PT, R0, RZ, PT ;  /* 0x000000ff0000720c */ /* 0x000fd60003f45270 */
[----:B------:R-:W-:-:S04]  /*02a0*/  @P0 IADD3 R3, PT, PT, R3, 0x1, RZ ;  /* 0x0000000103030810 */ /* 0x000fc80007ffe0ff */
[----:B------:R-:W-:Y:S02]  /*02b0*/  @!P1 IADD3 R3, PT, PT, -R3, RZ, RZ ;  /* 0x000000ff03039210 */ /* 0x000fe40007ffe1ff */
[----:B------:R-:W-:-:S04]  /*02c0*/  @!P2 LOP3.LUT R3, RZ, R0, RZ, 0x33, !PT ;  /* 0x00000000ff03a212 */ /* 0x000fc800078e33ff */
[C---:B------:R-:W-:Y:S01]  /*02d0*/  IADD3 R4, PT, PT, -R3.reuse, RZ, RZ ;  /* 0x000000ff03047210 */ /* 0x040fe20007ffe1ff */
[----:B------:R-:W-:-:S04]  /*02e0*/  IMAD R2, R3, R5, RZ ;  /* 0x0000000503027224 */ /* 0x000fc800078e02ff */
[----:B------:R-:W-:Y:S01]  /*02f0*/  IMAD R3, R0, R4, R7 ;  /* 0x0000000400037224 */ /* 0x000fe200078e0207 */
[C---:B------:R-:W-:Y:S01]  /*0300*/  IADD3 R6, PT, PT, R2.reuse, 0x6, RZ ;  /* 0x0000000602067810 */ /* 0x040fe20007ffe0ff */
[-C--:B------:R-:W-:Y:S01]  /*0310*/  IMAD R4, R5, R0.reuse, RZ ;  /* 0x0000000005047224 */ /* 0x080fe200078e02ff */
[C---:B------:R-:W-:Y:S02]  /*0320*/  IADD3 R5, PT, PT, R2.reuse, 0x5, RZ ;  /* 0x0000000502057810 */ /* 0x040fe40007ffe0ff */
[----:B------:R-:W-:Y:S01]  /*0330*/  IADD3 R7, PT, PT, R2, 0x7, RZ ;  /* 0x0000000702077810 */ /* 0x000fe20007ffe0ff */
[-CC-:B------:R-:W-:Y:S01]  /*0340*/  IMAD R6, R6, R0.reuse, R3.reuse ;  /* 0x0000000006067224 */ /* 0x180fe200078e0203 */
[C---:B------:R-:W-:Y:S01]  /*0350*/  IADD3 R8, PT, PT, R2.reuse, 0x8, RZ ;  /* 0x0000000802087810 */ /* 0x040fe20007ffe0ff */
[-CC-:B------:R-:W-:Y:S01]  /*0360*/  IMAD R5, R5, R0.reuse, R3.reuse ;  /* 0x0000000005057224 */ /* 0x180fe200078e0203 */
[C---:B------:R-:W-:Y:S01]  /*0370*/  IADD3 R9, PT, PT, R2.reuse, 0x9, RZ ;  /* 0x0000000902097810 */ /* 0x040fe20007ffe0ff */
[-CC-:B------:R-:W-:Y:S01]  /*0380*/  IMAD R7, R7, R0.reuse, R3.reuse ;  /* 0x0000000007077224 */ /* 0x180fe200078e0203 */
[----:B------:R-:W-:Y:S01]  /*0390*/  IADD3 R10, PT, PT, R2, 0xa, RZ ;  /* 0x0000000a020a7810 */ /* 0x000fe20007ffe0ff */
[-CC-:B------:R-:W-:Y:S01]  /*03a0*/  IMAD R8, R8, R0.reuse, R3.reuse ;  /* 0x0000000008087224 */ /* 0x180fe200078e0203 */
[C---:B------:R-:W-:Y:S01]  /*03b0*/  IADD3 R11, PT, PT, R2.reuse, 0xd, RZ ;  /* 0x0000000d020b7810 */ /* 0x040fe20007ffe0ff */
[-CC-:B------:R-:W-:Y:S01]  /*03c0*/  IMAD R9, R9, R0.reuse, R3.reuse ;  /* 0x0000000009097224 */ /* 0x180fe200078e0203 */
[----:B------:R-:W-:Y:S01]  /*03d0*/  IADD3 R12, PT, PT, R2, 0xe, RZ ;  /* 0x0000000e020c7810 */ /* 0x000fe20007ffe0ff */
[-CC-:B------:R-:W-:Y:S01]  /*03e0*/  IMAD R10, R10, R0.reuse, R3.reuse ;  /* 0x000000000a0a7224 */ /* 0x180fe200078e0203 */
[----:B------:R-:W-:Y:S01]  /*03f0*/  IADD3 R13, PT, PT, R2, 0xf, RZ ;  /* 0x0000000f020d7810 */ /* 0x000fe20007ffe0ff */
[----:B------:R-:W-:-:S02]  /*0400*/  IMAD R11, R11, R0, R3 ;  /* 0x000000000b0b7224 */ /* 0x000fc400078e0203 */
[-CC-:B------:R-:W-:Y:S02]  /*0410*/  IMAD R12, R12, R0.reuse, R3.reuse ;  /* 0x000000000c0c7224 */ /* 0x180fe400078e0203 */
[----:B0-----:R-:W-:-:S07]  /*0420*/  IMAD R13, R13, R0, R3 ;  /* 0x000000000d0d7224 */ /* 0x001fce00078e0203 */
.L_x_14:
[----:B0-----:R-:W0:Y:S01]  /*0430*/  LDC R14, c[0x0][0x394] ;  /* 0x0000e500ff0e7b82 */ /* 0x001e220000000800 */
[----:B------:R-:W-:Y:S02]  /*0440*/  MOV R15, RZ ;  /* 0x000000ff000f7202 */ /* 0x000fe40000000f00 */
[----:B0-----:R-:W-:-:S04]  /*0450*/  IADD3 R0, PT, PT, R14, -0x1, RZ ;  /* 0xffffffff0e007810 */ /* 0x001fc80007ffe0ff */
[----:B------:R-:W-:-:S13]  /*0460*/  ISETP.GE.U32.AND P0, PT, R0, 0xf, PT ;  /* 0x0000000f0000780c */ /* 0x000fda0003f06070 */
[----:B-1234-:R-:W-:Y:S05]  /*0470*/  @!P0 BRA `(.L_x_9) ;  /* 0x0000000400d88947 */ /* 0x01efea0003800000 */
[----:B------:R-:W0:Y:S01]  /*0480*/  LDC R18, c[0x0][0x3a0] ;  /* 0x0000e800ff127b82 */ /* 0x000e220000000800 */
[----:B------:R-:W1:Y:S01]  /*0490*/  LDCU UR5, c[0x0][0x3a0] ;  /* 0x00007400ff0577ac */ /* 0x000e620008000800 */
[C---:B------:R-:W-:Y:S01]  /*04a0*/  IADD3 R20, PT, PT, R2.reuse, 0xb, RZ ;  /* 0x0000000b02147810 */ /* 0x040fe20007ffe0ff */
[-C--:B------:R-:W-:Y:S01]  /*04b0*/  IMAD R24, R5, R14.reuse, UR4 ;  /* 0x0000000405187e24 */ /* 0x080fe2000f8e020e */
[----:B------:R-:W-:Y:S01]  /*04c0*/  IADD3 R0, PT, PT, R2, 0x4, RZ ;  /* 0x0000000402007810 */ /* 0x000fe20007ffe0ff */
[-C--:B------:R-:W-:Y:S01]  /*04d0*/  IMAD R15, R6, R14.reuse, UR4 ;  /* 0x00000004060f7e24 */ /* 0x080fe2000f8e020e */
[C---:B------:R-:W-:Y:S01]  /*04e0*/  IADD3 R19, PT, PT, R2.reuse, 0x3, RZ ;  /* 0x0000000302137810 */ /* 0x040fe20007ffe0ff */
[-C--:B------:R-:W-:Y:S01]  /*04f0*/  IMAD R23, R7, R14.reuse, UR4 ;  /* 0x0000000407177e24 */ /* 0x080fe2000f8e020e */
[----:B------:R-:W-:Y:S01]  /*0500*/  IADD3 R37, PT, PT, R2, 0x2, RZ ;  /* 0x0000000202257810 */ /* 0x000fe20007ffe0ff */
[-C--:B------:R-:W-:Y:S01]  /*0510*/  IMAD R25, R8, R14.reuse, UR4 ;  /* 0x0000000408197e24 */ /* 0x080fe2000f8e020e */
[----:B------:R-:W-:Y:S01]  /*0520*/  IADD3 R26, PT, PT, R2, 0xc, RZ ;  /* 0x0000000c021a7810 */ /* 0x000fe20007ffe0ff */
[-C--:B------:R-:W-:Y:S01]  /*0530*/  IMAD R27, R9, R14.reuse, UR4 ;  /* 0x00000004091b7e24 */ /* 0x080fe2000f8e020e */
[----:B------:R-:W-:Y:S01]  /*0540*/  LOP3.LUT R22, R14, 0x7ffffff0, RZ, 0xc0, !PT ;  /* 0x7ffffff00e167812 */ /* 0x000fe200078ec0ff */
[----:B------:R-:W-:-:S02]  /*0550*/  IMAD R29, R10, R14, UR4 ;  /* 0x000000040a1d7e24 */ /* 0x000fc4000f8e020e */
[-C--:B------:R-:W-:Y:S02]  /*0560*/  IMAD R28, R11, R14.reuse, UR4 ;  /* 0x000000040b1c7e24 */ /* 0x080fe4000f8e020e */
[----:B------:R-:W-:Y:S02]  /*0570*/  IMAD R33, R12, R14, UR4 ;  /* 0x000000040c217e24 */ /* 0x000fe4000f8e020e */
[--C-:B-1----:R-:W-:Y:S02]  /*0580*/  IMAD R31, R20, UR5, R3.reuse ;  /* 0x00000005141f7c24 */ /* 0x102fe4000f8e0203 */
[--C-:B------:R-:W-:Y:S01]  /*0590*/  IMAD R21, R0, UR5, R3.reuse ;  /* 0x0000000500157c24 */ /* 0x100fe2000f8e0203 */
[----:B------:R-:W-:Y:S01]  /*05a0*/  IADD3 R0, PT, PT, -R22, RZ, RZ ;  /* 0x000000ff16007210 */ /* 0x000fe20007ffe1ff */
[----:B------:R-:W-:Y:S02]  /*05b0*/  IMAD R26, R26, UR5, R3 ;  /* 0x000000051a1a7c24 */ /* 0x000fe4000f8e0203 */
[----:B0-----:R-:W-:-:S02]  /*05c0*/  IMAD R20, R2, R18, R18 ;  /* 0x0000001202147224 */ /* 0x001fc400078e0212 */
[----:B------:R-:W-:Y:S02]  /*05d0*/  IMAD R30, R21, R14, UR4 ;  /* 0x00000004151e7e24 */ /* 0x000fe4000f8e020e */
[--C-:B------:R-:W-:Y:S01]  /*05e0*/  IMAD R19, R19, R18, R3.reuse ;  /* 0x0000001213137224 */ /* 0x100fe200078e0203 */
[----:B------:R-:W-:Y:S01]  /*05f0*/  IADD3 R21, PT, PT, R3, R20, RZ ;  /* 0x0000001403157210 */ /* 0x000fe20007ffe0ff */
[-CC-:B------:R-:W-:Y:S02]  /*0600*/  IMAD R37, R37, R18.reuse, R3.reuse ;  /* 0x0000001225257224 */ /* 0x180fe400078e0203 */
[----:B------:R-:W-:Y:S02]  /*0610*/  IMAD R18, R2, R18, R3 ;  /* 0x0000001202127224 */ /* 0x000fe400078e0203 */
[-C--:B------:R-:W-:Y:S02]  /*0620*/  IMAD R35, R13, R14.reuse, UR4 ;  /* 0x000000040d237e24 */ /* 0x080fe4000f8e020e */
[----:B------:R-:W-:-:S02]  /*0630*/  IMAD R31, R31, R14, UR4 ;  /* 0x000000041f1f7e24 */ /* 0x000fc4000f8e020e */
[-C--:B------:R-:W-:Y:S02]  /*0640*/  IMAD R26, R26, R14.reuse, UR4 ;  /* 0x000000041a1a7e24 */ /* 0x080fe4000f8e020e */
[-C--:B------:R-:W-:Y:S02]  /*0650*/  IMAD R34, R19, R14.reuse, UR4 ;  /* 0x0000000413227e24 */ /* 0x080fe4000f8e020e */
[-C--:B------:R-:W-:Y:S02]  /*0660*/  IMAD R22, R18, R14.reuse, UR4 ;  /* 0x0000000412167e24 */ /* 0x080fe4000f8e020e */
[-C--:B------:R-:W-:Y:S02]  /*0670*/  IMAD R37, R37, R14.reuse, UR4 ;  /* 0x0000000425257e24 */ /* 0x080fe4000f8e020e */
[----:B------:R-:W-:-:S07]  /*0680*/  IMAD R32, R21, R14, UR4 ;  /* 0x0000000415207e24 */ /* 0x000fce000f8e020e */
.L_x_10:
[----:B------:R-:W0:Y:S02]  /*0690*/  LDC.64 R18, c[0x0][0x388] ;  /* 0x0000e200ff127b82 */ /* 0x000e240000000a00 */
[----:B01----:R-:W-:-:S06]  /*06a0*/  IMAD.WIDE R20, R22, 0x4, R18 ;  /* 0x0000000416147825 */ /* 0x003fcc00078e0212 */
[----:B------:R-:W2:Y:S02]  /*06b0*/  LDG.E R21, desc[UR8][R20.64] ;  /* 0x0000000814157981 */ /* 0x000ea4000c1e1900 */
[----:B--2--5:R-:W-:Y:S01]  /*06c0*/  FADD R36, R21, R36 ;  /* 0x0000002415247221 */ /* 0x024fe20000000000 */
[----:B------:R-:W-:-:S04]  /*06d0*/  IMAD.WIDE R20, R32, 0x4, R18 ;  /* 0x0000000420147825 */ /* 0x000fc800078e0212 */
[----:B------:R0:W-:Y:S04]  /*06e0*/  STG.E desc[UR8][R16.64], R36 ;  /* 0x0000002410007986 */ /* 0x0001e8000c101908 */
[----:B------:R-:W0:Y:S02]  /*06f0*/  LDG.E R21, desc[UR8][R20.64] ;  /* 0x0000000814157981 */ /* 0x000e24000c1e1900 */
[----:B0-----:R-:W-:Y:S01]  /*0700*/  FADD R36, R36, R21 ;  /* 0x0000001524247221 */ /* 0x001fe20000000000 */
        /* <DEDUP_REMOVED lines=50> */
[----:B------:R-:W2:Y:S01]  /*0a30*/  LDG.E R21, desc[UR8][R20.64] ;  /* 0x0000000814157981 */ /* 0x000ea2000c1e1900 */
[----:B------:R-:W-:Y:S01]  /*0a40*/  IMAD.WIDE R18, R35, 0x4, R18 ;  /* 0x0000000423127825 */ /* 0x000fe200078e0212 */
[----:B------:R-:W-:-:S03]  /*0a50*/  IADD3 R0, PT, PT, R0, 0x10, RZ ;  /* 0x0000001000007810 */ /* 0x000fc60007ffe0ff */
[----:B--2---:R-:W-:-:S05]  /*0a60*/  FADD R21, R36, R21 ;  /* 0x0000001524157221 */ /* 0x004fca0000000000 */
[----:B------:R1:W-:Y:S04]  /*0a70*/  STG.E desc[UR8][R16.64], R21 ;  /* 0x0000001510007986 */ /* 0x0003e8000c101908 */
[----:B------:R-:W0:Y:S01]  /*0a80*/  LDG.E R18, desc[UR8][R18.64] ;  /* 0x0000000812127981 */ /* 0x000e22000c1e1900 */
        /* <DEDUP_REMOVED lines=17> */
[----:B0-----:R-:W-:-:S05]  /*0ba0*/  FADD R36, R21, R18 ;  /* 0x0000001215247221 */ /* 0x001fca0000000000 */
[----:B------:R1:W-:Y:S01]  /*0bb0*/  STG.E desc[UR8][R16.64], R36 ;  /* 0x0000002410007986 */ /* 0x0003e2000c101908 */
[----:B------:R-:W-:Y:S05]  /*0bc0*/  @P0 BRA `(.L_x_10) ;  /* 0xfffffff800b00947 */ /* 0x000fea000383ffff */
[----:B------:R-:W-:-:S07]  /*0bd0*/  LOP3.LUT R15, R14, 0x7ffffff0, RZ, 0xc0, !PT ;  /* 0x7ffffff00e0f7812 */ /* 0x000fce00078ec0ff */
.L_x_9:
[----:B------:R-:W0:Y:S02]  /*0be0*/  LDCU UR6, c[0x0][0x394] ;  /* 0x00007280ff0677ac */ /* 0x000e240008000800 */
[----:B0-----:R-:W-:-:S04]  /*0bf0*/  ULOP3.LUT UR5, UR6, 0xf, URZ, 0xc0, !UPT ;  /* 0x0000000f06057892 */ /* 0x001fc8000f8ec0ff */
[----:B------:R-:W-:-:S09]  /*0c00*/  UISETP.NE.AND UP0, UPT, UR5, URZ, UPT ;  /* 0x000000ff0500728c */ /* 0x000fd2000bf05270 */
[----:B------:R-:W-:Y:S05]  /*0c10*/  BRA.U !UP0, `(.L_x_11) ;  /* 0x0000000508d47547 */ /* 0x000fea000b800000 */
[----:B------:R-:W-:Y:S02]  /*0c20*/  UIADD3 UR5, UPT, UPT, UR5, -0x1, URZ ;  /* 0xffffffff05057890 */ /* 0x000fe4000fffe0ff */
[----:B------:R-:W-:Y:S02]  /*0c30*/  ULOP3.LUT UR7, UR6, 0x7, URZ, 0xc0, !UPT ;  /* 0x0000000706077892 */ /* 0x000fe4000f8ec0ff */
[----:B------:R-:W-:Y:S02]  /*0c40*/  UISETP.GE.U32.AND UP0, UPT, UR5, 0x7, UPT ;  /* 0x000000070500788c */ /* 0x000fe4000bf06070 */
[----:B------:R-:W-:-:S07]  /*0c50*/  UISETP.NE.AND UP1, UPT, UR7, URZ, UPT ;  /* 0x000000ff0700728c */ /* 0x000fce000bf25270 */
[----:B------:R-:W-:Y:S05]  /*0c60*/  BRA.U !UP0, `(.L_x_12) ;  /* 0x0000000108d07547 */ /* 0x000fea000b800000 */
[----:B------:R-:W0:Y:S01]  /*0c70*/  LDCU UR5, c[0x0][0x3a0] ;  /* 0x00007400ff0577ac */ /* 0x000e220008000800 */
[----:B------:R-:W2:Y:S01]  /*0c80*/  LDC.64 R18, c[0x0][0x388] ;  /* 0x0000e200ff127b82 */ /* 0x000ea20000000a00 */
[----:B------:R-:W-:-:S05]  /*0c90*/  IADD3 R0, PT, PT, R2, R15, RZ ;  /* 0x0000000f02007210 */ /* 0x000fca0007ffe0ff */
[----:B0-----:R-:W-:-:S04]  /*0ca0*/  IMAD R23, R0, UR5, R3 ;  /* 0x0000000500177c24 */ /* 0x001fc8000f8e0203 */
[----:B-1----:R-:W-:-:S04]  /*0cb0*/  IMAD R21, R23, R14, UR4 ;  /* 0x0000000417157e24 */ /* 0x002fc8000f8e020e */
[----:B--2---:R-:W-:-:S06]  /*0cc0*/  IMAD.WIDE R20, R21, 0x4, R18 ;  /* 0x0000000415147825 */ /* 0x004fcc00078e0212 */
[----:B------:R-:W2:Y:S01]  /*0cd0*/  LDG.E R21, desc[UR8][R20.64] ;  /* 0x0000000814157981 */ /* 0x000ea2000c1e1900 */
[----:B------:R-:W-:-:S05]  /*0ce0*/  IADD3 R25, PT, PT, R23, UR5, RZ ;  /* 0x0000000517197c10 */ /* 0x000fca000fffe0ff */
[----:B------:R-:W-:-:S04]  /*0cf0*/  IMAD R23, R25, R14, UR4 ;  /* 0x0000000419177e24 */ /* 0x000fc8000f8e020e */
[----:B------:R-:W-:-:S04]  /*0d00*/  IMAD.WIDE R22, R23, 0x4, R18 ;  /* 0x0000000417167825 */ /* 0x000fc800078e0212 */
[----:B--2--5:R-:W-:-:S05]  /*0d10*/  FADD R27, R36, R21 ;  /* 0x00000015241b7221 */ /* 0x024fca0000000000 */
        /* <DEDUP_REMOVED lines=38> */
[----:B------:R-:W-:Y:S01]  /*0f80*/  IADD3 R15, PT, PT, R15, 0x8, RZ ;  /* 0x000000080f0f7810 */ /* 0x000fe20007ffe0ff */
[----:B--2---:R-:W-:-:S05]  /*0f90*/  FADD R36, R23, R18 ;  /* 0x0000001217247221 */ /* 0x004fca0000000000 */
[----:B------:R0:W-:Y:S02]  /*0fa0*/  STG.E desc[UR8][R16.64], R36 ;  /* 0x0000002410007986 */ /* 0x0001e4000c101908 */
.L_x_12:
        /* <DEDUP_REMOVED lines=34> */
.L_x_13:
[----:B------:R-:W-:Y:S05]  /*11d0*/  BRA.U !UP1, `(.L_x_11) ;  /* 0x0000000109647547 */ /* 0x000fea000b800000 */
[----:B------:R-:W3:Y:S01]  /*11e0*/  LDCU UR5, c[0x0][0x3a0] ;  /* 0x00007400ff0577ac */ /* 0x000ee20008000800 */
[----:B------:R-:W4:Y:S01]  /*11f0*/  LDC.64 R18, c[0x0][0x388] ;  /* 0x0000e200ff127b82 */ /* 0x000f220000000a00 */
[----:B------:R-:W-:-:S05]  /*1200*/  IADD3 R0, PT, PT, R2, R15, RZ ;  /* 0x0000000f02007210 */ /* 0x000fca0007ffe0ff */
[----:B---3--:R-:W-:-:S04]  /*1210*/  IMAD R15, R0, UR5, R3 ;  /* 0x00000005000f7c24 */ /* 0x008fc8000f8e0203 */
[----:B-12---:R-:W-:-:S04]  /*1220*/  IMAD R21, R15, R14, UR4 ;  /* 0x000000040f157e24 */ /* 0x006fc8000f8e020e */
[----:B----4-:R-:W-:-:S06]  /*1230*/  IMAD.WIDE R20, R21, 0x4, R18 ;  /* 0x0000000415147825 */ /* 0x010fcc00078e0212 */
        /* <DEDUP_REMOVED lines=19> */
.L_x_11:
[----:B------:R-:W-:-:S06]  /*1370*/  UIADD3 UR4, UPT, UPT, UR4, 0x1, URZ ;  /* 0x0000000104047890 */ /* 0x000fcc000fffe0ff */
[----:B------:R-:W-:-:S13]  /*1380*/  ISETP.NE.AND P0, PT, R14, UR4, PT ;  /* 0x000000040e007c0c */ /* 0x000fda000bf05270 */
[----:B------:R-:W-:Y:S05]  /*1390*/  @P0 BRA `(.L_x_14) ;  /* 0xfffffff000240947 */ /* 0x000fea000383ffff */
[----:B------:R-:W-:Y:S05]  /*13a0*/  EXIT ;  /* 0x000000000000794d */ /* 0x000fea0003800000 */
.L_x_15:
        /* <DEDUP_REMOVED lines=13> */
.L_x_19:


//--------------------- .text.upscale             --------------------------
	.section	.text.upscale,"ax",@progbits
	.align	128
        .global         upscale
        .type           upscale,@function
        .size           upscale,(.L_x_20 - upscale)
        .other          upscale,@"STO_CUDA_ENTRY STV_DEFAULT"
upscale:
.text.upscale:
        /* <DEDUP_REMOVED lines=16> */
[----:B------:R-:W-:Y:S01]  /*0100*/  IABS R10, R0 ;  /* 0x00000000000a7213 */ /* 0x000fe20000000000 */
[----:B------:R-:W1:Y:S06]  /*0110*/  LDCU.64 UR4, c[0x0][0x358] ;  /* 0x00006b00ff0477ac */ /* 0x000e6c0008000a00 */
[----:B------:R-:W2:Y:S01]  /*0120*/  LDC R4, c[0x0][0x39c] ;  /* 0x0000e700ff047b82 */ /* 0x000ea20000000800 */
[----:B0-----:R-:W-:-:S04]  /*0130*/  IABS R2, R3 ;  /* 0x0000000300027213 */ /* 0x001fc80000000000 */
[----:B------:R-:W0:Y:S08]  /*0140*/  I2F.RP R5, R2 ;  /* 0x0000000200057306 */ /* 0x000e300000209400 */
[----:B0-----:R-:W0:Y:S02]  /*0150*/  MUFU.RCP R5, R5 ;  /* 0x0000000500057308 */ /* 0x001e240000001000 */
[----:B0-----:R-:W-:Y:S01]  /*0160*/  VIADD R6, R5, 0xffffffe ;  /* 0x0ffffffe05067836 */ /* 0x001fe20000000000 */
[----:B--2---:R-:W-:-:S05]  /*0170*/  IABS R5, R4 ;  /* 0x0000000400057213 */ /* 0x004fca0000000000 */
[----:B------:R0:W2:Y:S08]  /*0180*/  F2I.FTZ.U32.TRUNC.NTZ R7, R6 ;  /* 0x0000000600077305 */ /* 0x0000b0000021f000 */
[----:B------:R-:W3:Y:S01]  /*0190*/  I2F.RP R8, R5 ;  /* 0x0000000500087306 */ /* 0x000ee20000209400 */
[----:B0-----:R-:W-:Y:S01]  /*01a0*/  IMAD.MOV.U32 R6, RZ, RZ, RZ ;  /* 0x000000ffff067224 */ /* 0x001fe200078e00ff */
[----:B--2---:R-:W-:-:S05]  /*01b0*/  IADD3 R9, PT, PT, RZ, -R7, RZ ;  /* 0x80000007ff097210 */ /* 0x004fca0007ffe0ff */
[----:B------:R-:W-:Y:S01]  /*01c0*/  IMAD R9, R9, R2, RZ ;  /* 0x0000000209097224 */ /* 0x000fe200078e02ff */
[----:B---3--:R-:W0:Y:S03]  /*01d0*/  MUFU.RCP R8, R8 ;  /* 0x0000000800087308 */ /* 0x008e260000001000 */
[----:B------:R-:W-:Y:S02]  /*01e0*/  IMAD.HI.U32 R7, R7, R9, R6 ;  /* 0x0000000907077227 */ /* 0x000fe400078e0006 */
[----:B------:R-:W2:Y:S04]  /*01f0*/  LDC R6, c[0x0][0x394] ;  /* 0x0000e500ff067b82 */ /* 0x000ea80000000800 */
[----:B------:R-:W-:-:S04]  /*0200*/  IMAD.HI.U32 R9, R7, R10, RZ ;  /* 0x0000000a07097227 */ /* 0x000fc800078e00ff */
[----:B------:R-:W-:-:S04]  /*0210*/  IMAD.MOV R7, RZ, RZ, -R9 ;  /* 0x000000ffff077224 */ /* 0x000fc800078e0a09 */
[----:B------:R-:W-:Y:S02]  /*0220*/  IMAD R7, R2, R7, R10 ;  /* 0x0000000702077224 */ /* 0x000fe400078e020a */
[----:B0-----:R-:W-:-:S03]  /*0230*/  VIADD R10, R8, 0xffffffe ;  /* 0x0ffffffe080a7836 */ /* 0x001fc60000000000 */
[----:B------:R-:W-:Y:S01]  /*0240*/  ISETP.GT.U32.AND P1, PT, R2, R7, PT ;  /* 0x000000070200720c */ /* 0x000fe20003f24070 */
[----:B------:R0:W3:Y:S01]  /*0250*/  F2I.FTZ.U32.TRUNC.NTZ R11, R10 ;  /* 0x0000000a000b7305 */ /* 0x0000e2000021f000 */
[----:B--2---:R-:W-:Y:S01]  /*0260*/  IABS R12, R6 ;  /* 0x00000006000c7213 */ /* 0x004fe20000000000 */
[----:B0-----:R-:W-:-:S10]  /*0270*/  HFMA2 R10, -RZ, RZ, 0, 0 ;  /* 0x00000000ff0a7431 */ /* 0x001fd400000001ff */
[-C--:B------:R-:W-:Y:S01]  /*0280*/  @!P1 IADD3 R7, PT, PT, R7, -R2.reuse, RZ ;  /* 0x8000000207079210 */ /* 0x080fe20007ffe0ff */
[----:B------:R-:W-:Y:S01]  /*0290*/  @!P1 VIADD R9, R9, 0x1 ;  /* 0x0000000109099836 */ /* 0x000fe20000000000 */
[----:B------:R-:W-:Y:S01]  /*02a0*/  ISETP.NE.AND P1, PT, R3, RZ, PT ;  /* 0x000000ff0300720c */ /* 0x000fe20003f25270 */
[----:B---3--:R-:W-:Y:S01]  /*02b0*/  IMAD.MOV R8, RZ, RZ, -R11 ;  /* 0x000000ffff087224 */ /* 0x008fe200078e0a0b */
[----:B------:R-:W-:Y:S02]  /*02c0*/  ISETP.GE.U32.AND P0, PT, R7, R2, PT ;  /* 0x000000020700720c */ /* 0x000fe40003f06070 */
[----:B------:R-:W-:-:S04]  /*02d0*/  LOP3.LUT R7, R0, R3, RZ, 0x3c, !PT ;  /* 0x0000000300077212 */ /* 0x000fc800078e3cff */
[----:B------:R-:W-:Y:S01]  /*02e0*/  ISETP.GE.AND P2, PT, R7, RZ, PT ;  /* 0x000000ff0700720c */ /* 0x000fe20003f46270 */
[----:B------:R-:W-:-:S04]  /*02f0*/  IMAD R7, R8, R5, RZ ;  /* 0x0000000508077224 */ /* 0x000fc800078e02ff */
[----:B------:R-:W-:Y:S02]  /*0300*/  IMAD.HI.U32 R10, R11, R7, R10 ;  /* 0x000000070b0a7227 */ /* 0x000fe400078e000a */
[----:B------:R-:W-:-:S06]  /*0310*/  @P0 IADD3 R9, PT, PT, R9, 0x1, RZ ;  /* 0x0000000109090810 */ /* 0x000fcc0007ffe0ff */
[----:B------:R-:W-:Y:S01]  /*0320*/  @!P2 IMAD.MOV R9, RZ, RZ, -R9 ;  /* 0x000000ffff09a224 */ /* 0x000fe200078e0a09 */
[----:B------:R-:W-:-:S04]  /*0330*/  @!P1 LOP3.LUT R9, RZ, R3, RZ, 0x33, !PT ;  /* 0x00000003ff099212 */ /* 0x000fc800078e33ff */
[----:B------:R-:W-:-:S05]  /*0340*/  IABS R8, R9 ;  /* 0x0000000900087213 */ /* 0x000fca0000000000 */
[----:B------:R-:W-:Y:S02]  /*0350*/  IMAD.MOV.U32 R11, RZ, RZ, R8 ;  /* 0x000000ffff0b7224 */ /* 0x000fe400078e0008 */
[----:B------:R-:W-:Y:S02]  /*0360*/  IMAD.MOV.U32 R8, RZ, RZ, R12 ;  /* 0x000000ffff087224 */ /* 0x000fe400078e000c */
[----:B------:R-:W-:Y:S02]  /*0370*/  IMAD.HI.U32 R7, R10, R11, RZ ;  /* 0x0000000b0a077227 */ /* 0x000fe400078e00ff */
[----:B------:R-:W0:Y:S03]  /*0380*/  I2F.RP R12, R8 ;  /* 0x00000008000c7306 */ /* 0x000e260000209400 */
[----:B------:R-:W-:-:S05]  /*0390*/  IADD3 R10, PT, PT, -R7, RZ, RZ ;  /* 0x000000ff070a7210 */ /* 0x000fca0007ffe1ff */
[----:B------:R-:W-:-:S05]  /*03a0*/  IMAD R10, R5, R10, R11 ;  /* 0x0000000a050a7224 */ /* 0x000fca00078e020b */
[----:B------:R-:W-:Y:S01]  /*03b0*/  ISETP.GT.U32.AND P1, PT, R5, R10, PT ;  /* 0x0000000a0500720c */ /* 0x000fe20003f24070 */
[----:B0-----:R-:W0:-:S12]  /*03c0*/  MUFU.RCP R12, R12 ;  /* 0x0000000c000c7308 */ /* 0x001e180000001000 */
[----:B------:R-:W-:Y:S01]  /*03d0*/  @!P1 IMAD.IADD R10, R10, 0x1, -R5 ;  /* 0x000000010a0a9824 */ /* 0x000fe200078e0a05 */
[----:B------:R-:W-:Y:S02]  /*03e0*/  @!P1 IADD3 R7, PT, PT, R7, 0x1, RZ ;  /* 0x0000000107079810 */ /* 0x000fe40007ffe0ff */
[----:B------:R-:W-:Y:S02]  /*03f0*/  ISETP.NE.AND P1, PT, R4, RZ, PT ;  /* 0x000000ff0400720c */ /* 0x000fe40003f25270 */
[----:B------:R-:W-:Y:S01]  /*0400*/  ISETP.GE.U32.AND P0, PT, R10, R5, PT ;  /* 0x000000050a00720c */ /* 0x000fe20003f06070 */
[----:B0-----:R-:W-:Y:S01]  /*0410*/  VIADD R11, R12, 0xffffffe ;  /* 0x0ffffffe0c0b7836 */ /* 0x001fe20000000000 */
[----:B------:R-:W-:-:S04]  /*0420*/  LOP3.LUT R10, R9, R4, RZ, 0x3c, !PT ;  /* 0x00000004090a7212 */ /* 0x000fc800078e3cff */
[----:B------:R-:W-:Y:S01]  /*0430*/  ISETP.GE.AND P2, PT, R10, RZ, PT ;  /* 0x000000ff0a00720c */ /* 0x000fe20003f46270 */
[----:B------:R-:W0:Y:S01]  /*0440*/  F2I.FTZ.U32.TRUNC.NTZ R11, R11 ;  /* 0x0000000b000b7305 */ /* 0x000e22000021f000 */
[----:B------:R-:W-:-:S05]  /*0450*/  IMAD.MOV.U32 R10, RZ, RZ, RZ ;  /* 0x000000ffff0a7224 */ /* 0x000fca00078e00ff */
[----:B------:R-:W-:-:S06]  /*0460*/  @P0 VIADD R7, R7, 0x1 ;  /* 0x0000000107070836 */ /* 0x000fcc0000000000 */
[----:B------:R-:W-:Y:S01]  /*0470*/  @!P2 IMAD.MOV R7, RZ, RZ, -R7 ;  /* 0x000000ffff07a224 */ /* 0x000fe200078e0a07 */
[----:B------:R-:W-:Y:S02]  /*0480*/  @!P1 LOP3.LUT R7, RZ, R4, RZ, 0x33, !PT ;  /* 0x00000004ff079212 */ /* 0x000fe400078e33ff */
[----:B0-----:R-:W-:-:S03]  /*0490*/  IADD3 R15, PT, PT, RZ, -R11, RZ ;  /* 0x8000000bff0f7210 */ /* 0x001fc60007ffe0ff */
[----:B------:R-:W-:Y:S02]  /*04a0*/  IMAD.MOV R13, RZ, RZ, -R7 ;  /* 0x000000ffff0d7224 */ /* 0x000fe400078e0a07 */
[----:B------:R-:W-:Y:S02]  /*04b0*/  IMAD R15, R15, R8, RZ ;  /* 0x000000080f0f7224 */ /* 0x000fe400078e02ff */
[C---:B------:R-:W-:Y:S01]  /*04c0*/  IMAD R13, R4.reuse, R13, R9 ;  /* 0x0000000d040d7224 */ /* 0x040fe200078e0209 */
[----:B------:R-:W-:Y:S01]  /*04d0*/  IADD3 R9, PT, PT, -R9, RZ, RZ ;  /* 0x000000ff09097210 */ /* 0x000fe20007ffe1ff */
[----:B------:R-:W-:Y:S01]  /*04e0*/  IMAD.HI.U32 R12, R11, R15, R10 ;  /* 0x0000000f0b0c7227 */ /* 0x000fe200078e000a */
[-C--:B------:R-:W-:Y:S02]  /*04f0*/  LOP3.LUT R4, R4, R6.reuse, RZ, 0x3c, !PT ;  /* 0x0000000604047212 */ /* 0x080fe400078e3cff */
[----:B------:R-:W-:Y:S01]  /*0500*/  IABS R17, R13 ;  /* 0x0000000d00117213 */ /* 0x000fe20000000000 */
[----:B------:R-:W-:Y:S01]  /*0510*/  IMAD R23, R3, R9, R0 ;  /* 0x0000000903177224 */ /* 0x000fe200078e0200 */
[-C--:B------:R-:W-:Y:S01]  /*0520*/  LOP3.LUT R13, R13, R6.reuse, RZ, 0x3c, !PT ;  /* 0x000000060d0d7212 */ /* 0x080fe200078e3cff */
[----:B------:R-:W-:Y:S01]  /*0530*/  IMAD.HI.U32 R11, R12, R5, RZ ;  /* 0x000000050c0b7227 */ /* 0x000fe200078e00ff */
[----:B------:R-:W-:-:S02]  /*0540*/  LOP3.LUT R3, R3, R6, RZ, 0x3c, !PT ;  /* 0x0000000603037212 */ /* 0x000fc400078e3cff */
[----:B------:R-:W-:Y:S01]  /*0550*/  IABS R15, R23 ;  /* 0x00000017000f7213 */ /* 0x000fe20000000000 */
[----:B------:R-:W-:-:S04]  /*0560*/  IMAD.HI.U32 R10, R12, R17, RZ ;  /* 0x000000110c0a7227 */ /* 0x000fc800078e00ff */
[----:B------:R-:W-:Y:S02]  /*0570*/  IMAD.MOV R19, RZ, RZ, -R11 ;  /* 0x000000ffff137224 */ /* 0x000fe400078e0a0b */
[----:B------:R-:W-:Y:S02]  /*0580*/  IMAD.MOV R14, RZ, RZ, -R10 ;  /* 0x000000ffff0e7224 */ /* 0x000fe400078e0a0a */
[C---:B------:R-:W-:Y:S02]  /*0590*/  IMAD R19, R8.reuse, R19, R5 ;  /* 0x0000001308137224 */ /* 0x040fe400078e0205 */
[----:B------:R-:W-:Y:S02]  /*05a0*/  IMAD R17, R8, R14, R17 ;  /* 0x0000000e08117224 */ /* 0x000fe400078e0211 */
[----:B------:R-:W-:Y:S01]  /*05b0*/  IMAD.HI.U32 R9, R12, R2, RZ ;  /* 0x000000020c097227 */ /* 0x000fe200078e00ff */
[C---:B------:R-:W-:Y:S02]  /*05c0*/  ISETP.GT.U32.AND P2, PT, R8.reuse, R19, PT ;  /* 0x000000130800720c */ /* 0x040fe40003f44070 */
[----:B------:R-:W-:Y:S01]  /*05d0*/  ISETP.GT.U32.AND P6, PT, R8, R17, PT ;  /* 0x000000110800720c */ /* 0x000fe20003fc4070 */
[----:B------:R-:W-:Y:S01]  /*05e0*/  IMAD.HI.U32 R5, R12, R15, RZ ;  /* 0x0000000f0c057227 */ /* 0x000fe200078e00ff */
[----:B------:R-:W-:-:S03]  /*05f0*/  IADD3 R21, PT, PT, -R9, RZ, RZ ;  /* 0x000000ff09157210 */ /* 0x000fc60007ffe1ff */
[----:B------:R-:W-:Y:S02]  /*0600*/  IMAD.MOV R12, RZ, RZ, -R5 ;  /* 0x000000ffff0c7224 */ /* 0x000fe400078e0a05 */
[C---:B------:R-:W-:Y:S01]  /*0610*/  IMAD R21, R8.reuse, R21, R2 ;  /* 0x0000001508157224 */ /* 0x040fe200078e0202 */
[----:B------:R-:W-:Y:S01]  /*0620*/  LOP3.LUT R2, R23, R6, RZ, 0x3c, !PT ;  /* 0x0000000617027212 */ /* 0x000fe200078e3cff */
[C---:B------:R-:W-:Y:S02]  /*0630*/  IMAD R15, R8.reuse, R12, R15 ;  /* 0x0000000c080f7224 */ /* 0x040fe400078e020f */
[----:B------:R-:W-:Y:S01]  /*0640*/  @!P2 IMAD.IADD R19, R19, 0x1, -R8 ;  /* 0x000000011313a824 */ /* 0x000fe200078e0a08 */
[C---:B------:R-:W-:Y:S01]  /*0650*/  ISETP.GT.U32.AND P0, PT, R8.reuse, R21, PT ;  /* 0x000000150800720c */ /* 0x040fe20003f04070 */
[----:B------:R-:W-:Y:S01]  /*0660*/  @!P2 VIADD R11, R11, 0x1 ;  /* 0x000000010b0ba836 */ /* 0x000fe20000000000 */
[----:B------:R-:W-:Y:S02]  /*0670*/  @!P6 IADD3 R17, PT, PT, R17, -R8, RZ ;  /* 0x800000081111e210 */ /* 0x000fe40007ffe0ff */
[----:B------:R-:W-:-:S02]  /*0680*/  ISETP.GT.U32.AND P5, PT, R8, R15, PT ;  /* 0x0000000f0800720c */ /* 0x000fc40003fa4070 */
[-C--:B------:R-:W-:Y:S02]  /*0690*/  ISETP.GE.U32.AND P4, PT, R19, R8.reuse, PT ;  /* 0x000000081300720c */ /* 0x080fe40003f86070 */
[-C--:B------:R-:W-:Y:S02]  /*06a0*/  ISETP.GE.U32.AND P1, PT, R17, R8.reuse, PT ;  /* 0x000000081100720c */ /* 0x080fe40003f26070 */
[----:B------:R-:W-:Y:S02]  /*06b0*/  @!P6 IADD3 R10, PT, PT, R10, 0x1, RZ ;  /* 0x000000010a0ae810 */ /* 0x000fe40007ffe0ff */
[----:B------:R-:W-:Y:S01]  /*06c0*/  ISETP.GE.AND P2, PT, R4, RZ, PT ;  /* 0x000000ff0400720c */ /* 0x000fe20003f46270 */
[----:B------:R-:W-:Y:S01]  /*06d0*/  @!P0 IMAD.IADD R21, R21, 0x1, -R8 ;  /* 0x0000000115158824 */ /* 0x000fe200078e0a08 */
[----:B------:R-:W-:Y:S02]  /*06e0*/  ISETP.GE.AND P6, PT, R3, RZ, PT ;  /* 0x000000ff0300720c */ /* 0x000fe40003fc6270 */
[----:B------:R-:W-:Y:S01]  /*06f0*/  @!P0 IADD3 R9, PT, PT, R9, 0x1, RZ ;  /* 0x0000000109098810 */ /* 0x000fe20007ffe0ff */
[----:B------:R-:W-:Y:S01]  /*0700*/  @!P5 VIADD R5, R5, 0x1 ;  /* 0x000000010505d836 */ /* 0x000fe20000000000 */
[-C--:B------:R-:W-:Y:S01]  /*0710*/  @!P5 IADD3 R15, PT, PT, R15, -R8.reuse, RZ ;  /* 0x800000080f0fd210 */ /* 0x080fe20007ffe0ff */
[----:B------:R-:W-:Y:S01]  /*0720*/  @P4 VIADD R11, R11, 0x1 ;  /* 0x000000010b0b4836 */ /* 0x000fe20000000000 */
[-C--:B------:R-:W-:Y:S01]  /*0730*/  ISETP.GE.U32.AND P3, PT, R21, R8.reuse, PT ;  /* 0x000000081500720c */ /* 0x080fe20003f66070 */
[----:B------:R-:W-:Y:S01]  /*0740*/  @P1 VIADD R10, R10, 0x1 ;  /* 0x000000010a0a1836 */ /* 0x000fe20000000000 */
[----:B------:R-:W-:-:S02]  /*0750*/  ISETP.GE.U32.AND P4, PT, R15, R8, PT ;  /* 0x000000080f00720c */ /* 0x000fc40003f86070 */
[----:B------:R-:W-:Y:S01]  /*0760*/  ISETP.GE.AND P1, PT, R13, RZ, PT ;  /* 0x000000ff0d00720c */ /* 0x000fe20003f26270 */
[----:B------:R-:W-:Y:S01]  /*0770*/  @!P2 IMAD.MOV R11, RZ, RZ, -R11 ;  /* 0x000000ffff0ba224 */ /* 0x000fe200078e0a0b */
[----:B------:R-:W-:Y:S02]  /*0780*/  ISETP.GE.AND P5, PT, R2, RZ, PT ;  /* 0x000000ff0200720c */ /* 0x000fe40003fa6270 */
[----:B------:R-:W0:Y:S01]  /*0790*/  LDC.64 R2, c[0x0][0x380] ;  /* 0x0000e000ff027b82 */ /* 0x000e220000000a00 */
[----:B------:R-:W-:Y:S02]  /*07a0*/  ISETP.NE.AND P0, PT, R6, RZ, PT ;  /* 0x000000ff0600720c */ /* 0x000fe40003f05270 */
[----:B------:R-:W-:Y:S02]  /*07b0*/  LOP3.LUT R6, RZ, R6, RZ, 0x33, !PT ;  /* 0x00000006ff067212 */ /* 0x000fe400078e33ff */
[----:B------:R-:W-:Y:S02]  /*07c0*/  @P3 VIADD R9, R9, 0x1 ;  /* 0x0000000109093836 */ /* 0x000fe40000000000 */
[----:B------:R-:W-:-:S02]  /*07d0*/  @P4 IADD3 R5, PT, PT, R5, 0x1, RZ ;  /* 0x0000000105054810 */ /* 0x000fc40007ffe0ff */
[----:B------:R-:W-:Y:S01]  /*07e0*/  @!P1 IADD3 R10, PT, PT, -R10, RZ, RZ ;  /* 0x000000ff0a0a9210 */ /* 0x000fe20007ffe1ff */
[----:B------:R-:W-:Y:S01]  /*07f0*/  @!P6 IMAD.MOV R9, RZ, RZ, -R9 ;  /* 0x000000ffff09e224 */ /* 0x000fe200078e0a09 */
[C---:B------:R-:W-:Y:S02]  /*0800*/  SEL R11, R6.reuse, R11, !P0 ;  /* 0x0000000b060b7207 */ /* 0x040fe40004000000 */
[----:B------:R-:W-:Y:S02]  /*0810*/  @!P5 IADD3 R5, PT, PT, -R5, RZ, RZ ;  /* 0x000000ff0505d210 */ /* 0x000fe40007ffe1ff */
        /* <DEDUP_REMOVED lines=11> */
.L_x_16:
        /* <DEDUP_REMOVED lines=11> */
.L_x_20:


//--------------------- .nv.shared.reserved.0     --------------------------
	.section	.nv.shared.reserved.0,"aw",@nobits
	.weak		__nv_reservedSMEM_offset_0_alias
	.size		__nv_reservedSMEM_offset_0_alias, 0, 64
	.other		__nv_reservedSMEM_offset_0_alias,@"STO_CUDA_RESERVED_SHARED STV_DEFAULT"
__nv_reservedSMEM_offset_0_alias:
	.zero		0
	.zero		64


//--------------------- .nv.constant0.downscale3d --------------------------
	.section	.nv.constant0.downscale3d,"a",@progbits
	.sectionflags	@""
	.align	4
.nv.constant0.downscale3d:
	.zero		936


//--------------------- .nv.constant0.upscale3d   --------------------------
	.section	.nv.constant0.upscale3d,"a",@progbits
	.sectionflags	@""
	.align	4
.nv.constant0.upscale3d:
	.zero		936


//--------------------- .nv.constant0.downscale   --------------------------
	.section	.nv.constant0.downscale,"a",@progbits
	.sectionflags	@""
	.align	4
.nv.constant0.downscale:
	.zero		932


//--------------------- .nv.constant0.upscale     --------------------------
	.section	.nv.constant0.upscale,"a",@progbits
	.sectionflags	@""
	.align	4
.nv.constant0.upscale:
	.zero		932


//--------------------- SYMBOLS --------------------------

	.type		.nv.reservedSmem.offset0,@object
	.size		.nv.reservedSmem.offset0,0x4
